//
// Generated by NVIDIA NVVM Compiler
//
// Compiler Build ID: CL-36424714
// Cuda compilation tools, release 13.0, V13.0.88
// Based on NVVM 20.0.0
//

.version 9.0
.target sm_100
.address_size 64

	// .globl	_Z15cudaPrintMatrixiiPd
.extern .func  (.param .b32 func_retval0) vprintf
(
	.param .b64 vprintf_param_0,
	.param .b64 vprintf_param_1
)
;
.global .align 1 .b8 _ZN34_INTERNAL_9c767d44_4_k_cu_6640f8004cuda3std3__45__cpo5beginE[1];
.global .align 1 .b8 _ZN34_INTERNAL_9c767d44_4_k_cu_6640f8004cuda3std3__45__cpo3endE[1];
.global .align 1 .b8 _ZN34_INTERNAL_9c767d44_4_k_cu_6640f8004cuda3std3__45__cpo6cbeginE[1];
.global .align 1 .b8 _ZN34_INTERNAL_9c767d44_4_k_cu_6640f8004cuda3std3__45__cpo4cendE[1];
.global .align 1 .b8 _ZN34_INTERNAL_9c767d44_4_k_cu_6640f8004cuda3std3__45__cpo6rbeginE[1];
.global .align 1 .b8 _ZN34_INTERNAL_9c767d44_4_k_cu_6640f8004cuda3std3__45__cpo4rendE[1];
.global .align 1 .b8 _ZN34_INTERNAL_9c767d44_4_k_cu_6640f8004cuda3std3__45__cpo7crbeginE[1];
.global .align 1 .b8 _ZN34_INTERNAL_9c767d44_4_k_cu_6640f8004cuda3std3__45__cpo5crendE[1];
.global .align 1 .b8 _ZN34_INTERNAL_9c767d44_4_k_cu_6640f8004cuda3std3__436_GLOBAL__N__9c767d44_4_k_cu_6640f8006ignoreE[1];
.global .align 1 .b8 _ZN34_INTERNAL_9c767d44_4_k_cu_6640f8004cuda3std3__419piecewise_constructE[1];
.global .align 1 .b8 _ZN34_INTERNAL_9c767d44_4_k_cu_6640f8004cuda3std3__48in_placeE[1];
.global .align 1 .b8 _ZN34_INTERNAL_9c767d44_4_k_cu_6640f8004cuda3std3__420unreachable_sentinelE[1];
.global .align 1 .b8 _ZN34_INTERNAL_9c767d44_4_k_cu_6640f8004cuda3std3__47nulloptE[1];
.global .align 1 .b8 _ZN34_INTERNAL_9c767d44_4_k_cu_6640f8004cuda3std3__48unexpectE[1];
.global .align 1 .b8 _ZN34_INTERNAL_9c767d44_4_k_cu_6640f8004cuda3std6ranges3__45__cpo4swapE[1];
.global .align 1 .b8 _ZN34_INTERNAL_9c767d44_4_k_cu_6640f8004cuda3std6ranges3__45__cpo9iter_moveE[1];
.global .align 1 .b8 _ZN34_INTERNAL_9c767d44_4_k_cu_6640f8004cuda3std6ranges3__45__cpo5beginE[1];
.global .align 1 .b8 _ZN34_INTERNAL_9c767d44_4_k_cu_6640f8004cuda3std6ranges3__45__cpo3endE[1];
.global .align 1 .b8 _ZN34_INTERNAL_9c767d44_4_k_cu_6640f8004cuda3std6ranges3__45__cpo6cbeginE[1];
.global .align 1 .b8 _ZN34_INTERNAL_9c767d44_4_k_cu_6640f8004cuda3std6ranges3__45__cpo4cendE[1];
.global .align 1 .b8 _ZN34_INTERNAL_9c767d44_4_k_cu_6640f8004cuda3std6ranges3__45__cpo7advanceE[1];
.global .align 1 .b8 _ZN34_INTERNAL_9c767d44_4_k_cu_6640f8004cuda3std6ranges3__45__cpo9iter_swapE[1];
.global .align 1 .b8 _ZN34_INTERNAL_9c767d44_4_k_cu_6640f8004cuda3std6ranges3__45__cpo4nextE[1];
.global .align 1 .b8 _ZN34_INTERNAL_9c767d44_4_k_cu_6640f8004cuda3std6ranges3__45__cpo4prevE[1];
.global .align 1 .b8 _ZN34_INTERNAL_9c767d44_4_k_cu_6640f8004cuda3std6ranges3__45__cpo4dataE[1];
.global .align 1 .b8 _ZN34_INTERNAL_9c767d44_4_k_cu_6640f8004cuda3std6ranges3__45__cpo5cdataE[1];
.global .align 1 .b8 _ZN34_INTERNAL_9c767d44_4_k_cu_6640f8004cuda3std6ranges3__45__cpo4sizeE[1];
.global .align 1 .b8 _ZN34_INTERNAL_9c767d44_4_k_cu_6640f8004cuda3std6ranges3__45__cpo5ssizeE[1];
.global .align 1 .b8 _ZN34_INTERNAL_9c767d44_4_k_cu_6640f8004cuda3std6ranges3__45__cpo8distanceE[1];
.global .align 1 .b8 _ZN34_INTERNAL_9c767d44_4_k_cu_6640f8006thrust24THRUST_300001_SM_1000_NS8cuda_cub3parE[1];
.global .align 1 .b8 _ZN34_INTERNAL_9c767d44_4_k_cu_6640f8006thrust24THRUST_300001_SM_1000_NS8cuda_cub10par_nosyncE[1];
.global .align 1 .b8 _ZN34_INTERNAL_9c767d44_4_k_cu_6640f8006thrust24THRUST_300001_SM_1000_NS6system6detail10sequential3seqE[1];
.global .align 1 .b8 _ZN34_INTERNAL_9c767d44_4_k_cu_6640f8006thrust24THRUST_300001_SM_1000_NS12placeholders2_1E[1];
.global .align 1 .b8 _ZN34_INTERNAL_9c767d44_4_k_cu_6640f8006thrust24THRUST_300001_SM_1000_NS12placeholders2_2E[1];
.global .align 1 .b8 _ZN34_INTERNAL_9c767d44_4_k_cu_6640f8006thrust24THRUST_300001_SM_1000_NS12placeholders2_3E[1];
.global .align 1 .b8 _ZN34_INTERNAL_9c767d44_4_k_cu_6640f8006thrust24THRUST_300001_SM_1000_NS12placeholders2_4E[1];
.global .align 1 .b8 _ZN34_INTERNAL_9c767d44_4_k_cu_6640f8006thrust24THRUST_300001_SM_1000_NS12placeholders2_5E[1];
.global .align 1 .b8 _ZN34_INTERNAL_9c767d44_4_k_cu_6640f8006thrust24THRUST_300001_SM_1000_NS12placeholders2_6E[1];
.global .align 1 .b8 _ZN34_INTERNAL_9c767d44_4_k_cu_6640f8006thrust24THRUST_300001_SM_1000_NS12placeholders2_7E[1];
.global .align 1 .b8 _ZN34_INTERNAL_9c767d44_4_k_cu_6640f8006thrust24THRUST_300001_SM_1000_NS12placeholders2_8E[1];
.global .align 1 .b8 _ZN34_INTERNAL_9c767d44_4_k_cu_6640f8006thrust24THRUST_300001_SM_1000_NS12placeholders2_9E[1];
.global .align 1 .b8 _ZN34_INTERNAL_9c767d44_4_k_cu_6640f8006thrust24THRUST_300001_SM_1000_NS12placeholders3_10E[1];
.global .align 1 .b8 _ZN34_INTERNAL_9c767d44_4_k_cu_6640f8006thrust24THRUST_300001_SM_1000_NS3seqE[1];
.global .align 1 .b8 $str[7] = {37, 46, 50, 108, 102, 9};
.global .align 1 .b8 $str$1[2] = {10};

.visible .entry _Z15cudaPrintMatrixiiPd(
	.param .u32 _Z15cudaPrintMatrixiiPd_param_0,
	.param .u32 _Z15cudaPrintMatrixiiPd_param_1,
	.param .u64 .ptr .align 1 _Z15cudaPrintMatrixiiPd_param_2
)
{
	.local .align 8 .b8 	__local_depot0[8];
	.reg .b64 	%SP;
	.reg .b64 	%SPL;
	.reg .pred 	%p<17>;
	.reg .b32 	%r<199>;
	.reg .b64 	%rd<95>;
	.reg .b64 	%fd<32>;

	mov.u64 	%SPL, __local_depot0;
	cvta.local.u64 	%SP, %SPL;
	ld.param.u32 	%r81, [_Z15cudaPrintMatrixiiPd_param_0];
	ld.param.u32 	%r82, [_Z15cudaPrintMatrixiiPd_param_1];
	ld.param.u64 	%rd6, [_Z15cudaPrintMatrixiiPd_param_2];
	cvta.to.global.u64 	%rd1, %rd6;
	add.u64 	%rd7, %SP, 0;
	add.u64 	%rd2, %SPL, 0;
	setp.lt.s32 	%p1, %r81, 1;
	@%p1 bra 	$L__BB0_23;
	setp.lt.s32 	%p2, %r82, 1;
	@%p2 bra 	$L__BB0_17;
	and.b32  	%r1, %r82, 15;
	and.b32  	%r2, %r82, 7;
	and.b32  	%r3, %r82, 2147483632;
	and.b32  	%r4, %r82, 3;
	neg.s32 	%r5, %r3;
	shl.b32 	%r6, %r81, 4;
	shl.b32 	%r7, %r81, 1;
	mul.lo.s32 	%r8, %r81, 3;
	shl.b32 	%r9, %r81, 2;
	mul.lo.s32 	%r10, %r81, 5;
	mul.lo.s32 	%r11, %r81, 7;
	shl.b32 	%r12, %r81, 3;
	mul.lo.s32 	%r13, %r81, 9;
	mul.lo.s32 	%r14, %r81, 10;
	mul.lo.s32 	%r15, %r81, 11;
	mul.lo.s32 	%r16, %r81, 12;
	mul.lo.s32 	%r17, %r81, 13;
	mul.lo.s32 	%r18, %r81, 15;
	mov.b32 	%r177, 0;
	mov.u64 	%rd92, $str$1;
	mov.u64 	%rd79, $str;
	mul.wide.u32 	%rd46, %r6, 8;
$L__BB0_3:
	setp.lt.u32 	%p7, %r82, 16;
	mov.b32 	%r195, 0;
	@%p7 bra 	$L__BB0_6;
	add.s32 	%r192, %r81, %r177;
	add.s32 	%r191, %r7, %r177;
	add.s32 	%r190, %r8, %r177;
	add.s32 	%r189, %r9, %r177;
	add.s32 	%r188, %r10, %r177;
	mad.lo.s32 	%r187, %r81, 6, %r177;
	add.s32 	%r186, %r11, %r177;
	add.s32 	%r185, %r12, %r177;
	add.s32 	%r184, %r13, %r177;
	add.s32 	%r183, %r14, %r177;
	add.s32 	%r182, %r15, %r177;
	add.s32 	%r181, %r16, %r177;
	add.s32 	%r180, %r17, %r177;
	mad.lo.s32 	%r179, %r81, 14, %r177;
	add.s32 	%r178, %r18, %r177;
	mul.wide.u32 	%rd12, %r177, 8;
	add.s64 	%rd94, %rd1, %rd12;
	mov.u32 	%r193, %r5;
$L__BB0_5:
	.pragma "nounroll";
	ld.global.f64 	%fd1, [%rd94];
	st.local.f64 	[%rd2], %fd1;
	cvta.global.u64 	%rd14, %rd79;
	{ // callseq 5, 0
	.param .b64 param0;
	st.param.b64 	[param0], %rd14;
	.param .b64 param1;
	st.param.b64 	[param1], %rd7;
	.param .b32 retval0;
	call.uni (retval0), 
	vprintf, 
	(
	param0, 
	param1
	);
	ld.param.b32 	%r98, [retval0];
	} // callseq 5
	mul.wide.u32 	%rd16, %r192, 8;
	add.s64 	%rd17, %rd1, %rd16;
	ld.global.f64 	%fd2, [%rd17];
	st.local.f64 	[%rd2], %fd2;
	{ // callseq 6, 0
	.param .b64 param0;
	st.param.b64 	[param0], %rd14;
	.param .b64 param1;
	st.param.b64 	[param1], %rd7;
	.param .b32 retval0;
	call.uni (retval0), 
	vprintf, 
	(
	param0, 
	param1
	);
	ld.param.b32 	%r100, [retval0];
	} // callseq 6
	mul.wide.u32 	%rd18, %r191, 8;
	add.s64 	%rd19, %rd1, %rd18;
	ld.global.f64 	%fd3, [%rd19];
	st.local.f64 	[%rd2], %fd3;
	{ // callseq 7, 0
	.param .b64 param0;
	st.param.b64 	[param0], %rd14;
	.param .b64 param1;
	st.param.b64 	[param1], %rd7;
	.param .b32 retval0;
	call.uni (retval0), 
	vprintf, 
	(
	param0, 
	param1
	);
	ld.param.b32 	%r102, [retval0];
	} // callseq 7
	mul.wide.u32 	%rd20, %r190, 8;
	add.s64 	%rd21, %rd1, %rd20;
	ld.global.f64 	%fd4, [%rd21];
	st.local.f64 	[%rd2], %fd4;
	{ // callseq 8, 0
	.param .b64 param0;
	st.param.b64 	[param0], %rd14;
	.param .b64 param1;
	st.param.b64 	[param1], %rd7;
	.param .b32 retval0;
	call.uni (retval0), 
	vprintf, 
	(
	param0, 
	param1
	);
	ld.param.b32 	%r104, [retval0];
	} // callseq 8
	mul.wide.u32 	%rd22, %r189, 8;
	add.s64 	%rd23, %rd1, %rd22;
	ld.global.f64 	%fd5, [%rd23];
	st.local.f64 	[%rd2], %fd5;
	{ // callseq 9, 0
	.param .b64 param0;
	st.param.b64 	[param0], %rd14;
	.param .b64 param1;
	st.param.b64 	[param1], %rd7;
	.param .b32 retval0;
	call.uni (retval0), 
	vprintf, 
	(
	param0, 
	param1
	);
	ld.param.b32 	%r106, [retval0];
	} // callseq 9
	mul.wide.u32 	%rd24, %r188, 8;
	add.s64 	%rd25, %rd1, %rd24;
	ld.global.f64 	%fd6, [%rd25];
	st.local.f64 	[%rd2], %fd6;
	{ // callseq 10, 0
	.param .b64 param0;
	st.param.b64 	[param0], %rd14;
	.param .b64 param1;
	st.param.b64 	[param1], %rd7;
	.param .b32 retval0;
	call.uni (retval0), 
	vprintf, 
	(
	param0, 
	param1
	);
	ld.param.b32 	%r108, [retval0];
	} // callseq 10
	mul.wide.u32 	%rd26, %r187, 8;
	add.s64 	%rd27, %rd1, %rd26;
	ld.global.f64 	%fd7, [%rd27];
	st.local.f64 	[%rd2], %fd7;
	{ // callseq 11, 0
	.param .b64 param0;
	st.param.b64 	[param0], %rd14;
	.param .b64 param1;
	st.param.b64 	[param1], %rd7;
	.param .b32 retval0;
	call.uni (retval0), 
	vprintf, 
	(
	param0, 
	param1
	);
	ld.param.b32 	%r110, [retval0];
	} // callseq 11
	mul.wide.u32 	%rd28, %r186, 8;
	add.s64 	%rd29, %rd1, %rd28;
	ld.global.f64 	%fd8, [%rd29];
	st.local.f64 	[%rd2], %fd8;
	{ // callseq 12, 0
	.param .b64 param0;
	st.param.b64 	[param0], %rd14;
	.param .b64 param1;
	st.param.b64 	[param1], %rd7;
	.param .b32 retval0;
	call.uni (retval0), 
	vprintf, 
	(
	param0, 
	param1
	);
	ld.param.b32 	%r112, [retval0];
	} // callseq 12
	mul.wide.u32 	%rd30, %r185, 8;
	add.s64 	%rd31, %rd1, %rd30;
	ld.global.f64 	%fd9, [%rd31];
	st.local.f64 	[%rd2], %fd9;
	{ // callseq 13, 0
	.param .b64 param0;
	st.param.b64 	[param0], %rd14;
	.param .b64 param1;
	st.param.b64 	[param1], %rd7;
	.param .b32 retval0;
	call.uni (retval0), 
	vprintf, 
	(
	param0, 
	param1
	);
	ld.param.b32 	%r114, [retval0];
	} // callseq 13
	mul.wide.u32 	%rd32, %r184, 8;
	add.s64 	%rd33, %rd1, %rd32;
	ld.global.f64 	%fd10, [%rd33];
	st.local.f64 	[%rd2], %fd10;
	{ // callseq 14, 0
	.param .b64 param0;
	st.param.b64 	[param0], %rd14;
	.param .b64 param1;
	st.param.b64 	[param1], %rd7;
	.param .b32 retval0;
	call.uni (retval0), 
	vprintf, 
	(
	param0, 
	param1
	);
	ld.param.b32 	%r116, [retval0];
	} // callseq 14
	mul.wide.u32 	%rd34, %r183, 8;
	add.s64 	%rd35, %rd1, %rd34;
	ld.global.f64 	%fd11, [%rd35];
	st.local.f64 	[%rd2], %fd11;
	{ // callseq 15, 0
	.param .b64 param0;
	st.param.b64 	[param0], %rd14;
	.param .b64 param1;
	st.param.b64 	[param1], %rd7;
	.param .b32 retval0;
	call.uni (retval0), 
	vprintf, 
	(
	param0, 
	param1
	);
	ld.param.b32 	%r118, [retval0];
	} // callseq 15
	mul.wide.u32 	%rd36, %r182, 8;
	add.s64 	%rd37, %rd1, %rd36;
	ld.global.f64 	%fd12, [%rd37];
	st.local.f64 	[%rd2], %fd12;
	{ // callseq 16, 0
	.param .b64 param0;
	st.param.b64 	[param0], %rd14;
	.param .b64 param1;
	st.param.b64 	[param1], %rd7;
	.param .b32 retval0;
	call.uni (retval0), 
	vprintf, 
	(
	param0, 
	param1
	);
	ld.param.b32 	%r120, [retval0];
	} // callseq 16
	mul.wide.u32 	%rd38, %r181, 8;
	add.s64 	%rd39, %rd1, %rd38;
	ld.global.f64 	%fd13, [%rd39];
	st.local.f64 	[%rd2], %fd13;
	{ // callseq 17, 0
	.param .b64 param0;
	st.param.b64 	[param0], %rd14;
	.param .b64 param1;
	st.param.b64 	[param1], %rd7;
	.param .b32 retval0;
	call.uni (retval0), 
	vprintf, 
	(
	param0, 
	param1
	);
	ld.param.b32 	%r122, [retval0];
	} // callseq 17
	mul.wide.u32 	%rd40, %r180, 8;
	add.s64 	%rd41, %rd1, %rd40;
	ld.global.f64 	%fd14, [%rd41];
	st.local.f64 	[%rd2], %fd14;
	{ // callseq 18, 0
	.param .b64 param0;
	st.param.b64 	[param0], %rd14;
	.param .b64 param1;
	st.param.b64 	[param1], %rd7;
	.param .b32 retval0;
	call.uni (retval0), 
	vprintf, 
	(
	param0, 
	param1
	);
	ld.param.b32 	%r124, [retval0];
	} // callseq 18
	mul.wide.u32 	%rd42, %r179, 8;
	add.s64 	%rd43, %rd1, %rd42;
	ld.global.f64 	%fd15, [%rd43];
	st.local.f64 	[%rd2], %fd15;
	{ // callseq 19, 0
	.param .b64 param0;
	st.param.b64 	[param0], %rd14;
	.param .b64 param1;
	st.param.b64 	[param1], %rd7;
	.param .b32 retval0;
	call.uni (retval0), 
	vprintf, 
	(
	param0, 
	param1
	);
	ld.param.b32 	%r126, [retval0];
	} // callseq 19
	mul.wide.u32 	%rd44, %r178, 8;
	add.s64 	%rd45, %rd1, %rd44;
	ld.global.f64 	%fd16, [%rd45];
	st.local.f64 	[%rd2], %fd16;
	{ // callseq 20, 0
	.param .b64 param0;
	st.param.b64 	[param0], %rd14;
	.param .b64 param1;
	st.param.b64 	[param1], %rd7;
	.param .b32 retval0;
	call.uni (retval0), 
	vprintf, 
	(
	param0, 
	param1
	);
	ld.param.b32 	%r128, [retval0];
	} // callseq 20
	add.s32 	%r193, %r193, 16;
	add.s32 	%r192, %r192, %r6;
	add.s32 	%r191, %r191, %r6;
	add.s32 	%r190, %r190, %r6;
	add.s32 	%r189, %r189, %r6;
	add.s32 	%r188, %r188, %r6;
	add.s32 	%r187, %r187, %r6;
	add.s32 	%r186, %r186, %r6;
	add.s32 	%r185, %r185, %r6;
	add.s32 	%r184, %r184, %r6;
	add.s32 	%r183, %r183, %r6;
	add.s32 	%r182, %r182, %r6;
	add.s32 	%r181, %r181, %r6;
	add.s32 	%r180, %r180, %r6;
	add.s32 	%r179, %r179, %r6;
	add.s32 	%r178, %r178, %r6;
	add.s64 	%rd94, %rd94, %rd46;
	setp.ne.s32 	%p8, %r193, 0;
	mov.u32 	%r195, %r3;
	@%p8 bra 	$L__BB0_5;
$L__BB0_6:
	setp.eq.s32 	%p9, %r1, 0;
	@%p9 bra 	$L__BB0_16;
	add.s32 	%r130, %r1, -1;
	setp.lt.u32 	%p10, %r130, 7;
	@%p10 bra 	$L__BB0_9;
	mad.lo.s32 	%r131, %r195, %r81, %r177;
	mul.wide.u32 	%rd47, %r131, 8;
	add.s64 	%rd48, %rd1, %rd47;
	ld.global.f64 	%fd17, [%rd48];
	st.local.f64 	[%rd2], %fd17;
	cvta.global.u64 	%rd50, %rd79;
	{ // callseq 21, 0
	.param .b64 param0;
	st.param.b64 	[param0], %rd50;
	.param .b64 param1;
	st.param.b64 	[param1], %rd7;
	.param .b32 retval0;
	call.uni (retval0), 
	vprintf, 
	(
	param0, 
	param1
	);
	ld.param.b32 	%r132, [retval0];
	} // callseq 21
	add.s32 	%r134, %r131, %r81;
	mul.wide.u32 	%rd52, %r134, 8;
	add.s64 	%rd53, %rd1, %rd52;
	ld.global.f64 	%fd18, [%rd53];
	st.local.f64 	[%rd2], %fd18;
	{ // callseq 22, 0
	.param .b64 param0;
	st.param.b64 	[param0], %rd50;
	.param .b64 param1;
	st.param.b64 	[param1], %rd7;
	.param .b32 retval0;
	call.uni (retval0), 
	vprintf, 
	(
	param0, 
	param1
	);
	ld.param.b32 	%r135, [retval0];
	} // callseq 22
	add.s32 	%r137, %r134, %r81;
	mul.wide.u32 	%rd54, %r137, 8;
	add.s64 	%rd55, %rd1, %rd54;
	ld.global.f64 	%fd19, [%rd55];
	st.local.f64 	[%rd2], %fd19;
	{ // callseq 23, 0
	.param .b64 param0;
	st.param.b64 	[param0], %rd50;
	.param .b64 param1;
	st.param.b64 	[param1], %rd7;
	.param .b32 retval0;
	call.uni (retval0), 
	vprintf, 
	(
	param0, 
	param1
	);
	ld.param.b32 	%r138, [retval0];
	} // callseq 23
	add.s32 	%r140, %r137, %r81;
	mul.wide.u32 	%rd56, %r140, 8;
	add.s64 	%rd57, %rd1, %rd56;
	ld.global.f64 	%fd20, [%rd57];
	st.local.f64 	[%rd2], %fd20;
	{ // callseq 24, 0
	.param .b64 param0;
	st.param.b64 	[param0], %rd50;
	.param .b64 param1;
	st.param.b64 	[param1], %rd7;
	.param .b32 retval0;
	call.uni (retval0), 
	vprintf, 
	(
	param0, 
	param1
	);
	ld.param.b32 	%r141, [retval0];
	} // callseq 24
	add.s32 	%r143, %r140, %r81;
	mul.wide.u32 	%rd58, %r143, 8;
	add.s64 	%rd59, %rd1, %rd58;
	ld.global.f64 	%fd21, [%rd59];
	st.local.f64 	[%rd2], %fd21;
	{ // callseq 25, 0
	.param .b64 param0;
	st.param.b64 	[param0], %rd50;
	.param .b64 param1;
	st.param.b64 	[param1], %rd7;
	.param .b32 retval0;
	call.uni (retval0), 
	vprintf, 
	(
	param0, 
	param1
	);
	ld.param.b32 	%r144, [retval0];
	} // callseq 25
	add.s32 	%r146, %r143, %r81;
	mul.wide.u32 	%rd60, %r146, 8;
	add.s64 	%rd61, %rd1, %rd60;
	ld.global.f64 	%fd22, [%rd61];
	st.local.f64 	[%rd2], %fd22;
	{ // callseq 26, 0
	.param .b64 param0;
	st.param.b64 	[param0], %rd50;
	.param .b64 param1;
	st.param.b64 	[param1], %rd7;
	.param .b32 retval0;
	call.uni (retval0), 
	vprintf, 
	(
	param0, 
	param1
	);
	ld.param.b32 	%r147, [retval0];
	} // callseq 26
	add.s32 	%r149, %r146, %r81;
	mul.wide.u32 	%rd62, %r149, 8;
	add.s64 	%rd63, %rd1, %rd62;
	ld.global.f64 	%fd23, [%rd63];
	st.local.f64 	[%rd2], %fd23;
	{ // callseq 27, 0
	.param .b64 param0;
	st.param.b64 	[param0], %rd50;
	.param .b64 param1;
	st.param.b64 	[param1], %rd7;
	.param .b32 retval0;
	call.uni (retval0), 
	vprintf, 
	(
	param0, 
	param1
	);
	ld.param.b32 	%r150, [retval0];
	} // callseq 27
	add.s32 	%r152, %r149, %r81;
	mul.wide.u32 	%rd64, %r152, 8;
	add.s64 	%rd65, %rd1, %rd64;
	ld.global.f64 	%fd24, [%rd65];
	st.local.f64 	[%rd2], %fd24;
	{ // callseq 28, 0
	.param .b64 param0;
	st.param.b64 	[param0], %rd50;
	.param .b64 param1;
	st.param.b64 	[param1], %rd7;
	.param .b32 retval0;
	call.uni (retval0), 
	vprintf, 
	(
	param0, 
	param1
	);
	ld.param.b32 	%r153, [retval0];
	} // callseq 28
	add.s32 	%r195, %r195, 8;
$L__BB0_9:
	setp.eq.s32 	%p11, %r2, 0;
	@%p11 bra 	$L__BB0_16;
	add.s32 	%r155, %r2, -1;
	setp.lt.u32 	%p12, %r155, 3;
	@%p12 bra 	$L__BB0_12;
	mad.lo.s32 	%r156, %r195, %r81, %r177;
	mul.wide.u32 	%rd66, %r156, 8;
	add.s64 	%rd67, %rd1, %rd66;
	ld.global.f64 	%fd25, [%rd67];
	st.local.f64 	[%rd2], %fd25;
	cvta.global.u64 	%rd69, %rd79;
	{ // callseq 29, 0
	.param .b64 param0;
	st.param.b64 	[param0], %rd69;
	.param .b64 param1;
	st.param.b64 	[param1], %rd7;
	.param .b32 retval0;
	call.uni (retval0), 
	vprintf, 
	(
	param0, 
	param1
	);
	ld.param.b32 	%r157, [retval0];
	} // callseq 29
	add.s32 	%r159, %r156, %r81;
	mul.wide.u32 	%rd71, %r159, 8;
	add.s64 	%rd72, %rd1, %rd71;
	ld.global.f64 	%fd26, [%rd72];
	st.local.f64 	[%rd2], %fd26;
	{ // callseq 30, 0
	.param .b64 param0;
	st.param.b64 	[param0], %rd69;
	.param .b64 param1;
	st.param.b64 	[param1], %rd7;
	.param .b32 retval0;
	call.uni (retval0), 
	vprintf, 
	(
	param0, 
	param1
	);
	ld.param.b32 	%r160, [retval0];
	} // callseq 30
	add.s32 	%r162, %r159, %r81;
	mul.wide.u32 	%rd73, %r162, 8;
	add.s64 	%rd74, %rd1, %rd73;
	ld.global.f64 	%fd27, [%rd74];
	st.local.f64 	[%rd2], %fd27;
	{ // callseq 31, 0
	.param .b64 param0;
	st.param.b64 	[param0], %rd69;
	.param .b64 param1;
	st.param.b64 	[param1], %rd7;
	.param .b32 retval0;
	call.uni (retval0), 
	vprintf, 
	(
	param0, 
	param1
	);
	ld.param.b32 	%r163, [retval0];
	} // callseq 31
	add.s32 	%r165, %r162, %r81;
	mul.wide.u32 	%rd75, %r165, 8;
	add.s64 	%rd76, %rd1, %rd75;
	ld.global.f64 	%fd28, [%rd76];
	st.local.f64 	[%rd2], %fd28;
	{ // callseq 32, 0
	.param .b64 param0;
	st.param.b64 	[param0], %rd69;
	.param .b64 param1;
	st.param.b64 	[param1], %rd7;
	.param .b32 retval0;
	call.uni (retval0), 
	vprintf, 
	(
	param0, 
	param1
	);
	ld.param.b32 	%r166, [retval0];
	} // callseq 32
	add.s32 	%r195, %r195, 4;
$L__BB0_12:
	setp.eq.s32 	%p13, %r4, 0;
	@%p13 bra 	$L__BB0_16;
	setp.eq.s32 	%p14, %r4, 1;
	mad.lo.s32 	%r72, %r195, %r81, %r177;
	mul.wide.u32 	%rd77, %r72, 8;
	add.s64 	%rd78, %rd1, %rd77;
	ld.global.f64 	%fd29, [%rd78];
	st.local.f64 	[%rd2], %fd29;
	cvta.global.u64 	%rd80, %rd79;
	{ // callseq 33, 0
	.param .b64 param0;
	st.param.b64 	[param0], %rd80;
	.param .b64 param1;
	st.param.b64 	[param1], %rd7;
	.param .b32 retval0;
	call.uni (retval0), 
	vprintf, 
	(
	param0, 
	param1
	);
	ld.param.b32 	%r168, [retval0];
	} // callseq 33
	@%p14 bra 	$L__BB0_16;
	setp.eq.s32 	%p15, %r4, 2;
	add.s32 	%r73, %r72, %r81;
	mul.wide.u32 	%rd82, %r73, 8;
	add.s64 	%rd83, %rd1, %rd82;
	ld.global.f64 	%fd30, [%rd83];
	st.local.f64 	[%rd2], %fd30;
	cvta.global.u64 	%rd85, %rd79;
	{ // callseq 34, 0
	.param .b64 param0;
	st.param.b64 	[param0], %rd85;
	.param .b64 param1;
	st.param.b64 	[param1], %rd7;
	.param .b32 retval0;
	call.uni (retval0), 
	vprintf, 
	(
	param0, 
	param1
	);
	ld.param.b32 	%r170, [retval0];
	} // callseq 34
	@%p15 bra 	$L__BB0_16;
	add.s32 	%r172, %r73, %r81;
	mul.wide.u32 	%rd87, %r172, 8;
	add.s64 	%rd88, %rd1, %rd87;
	ld.global.f64 	%fd31, [%rd88];
	st.local.f64 	[%rd2], %fd31;
	cvta.global.u64 	%rd90, %rd79;
	{ // callseq 35, 0
	.param .b64 param0;
	st.param.b64 	[param0], %rd90;
	.param .b64 param1;
	st.param.b64 	[param1], %rd7;
	.param .b32 retval0;
	call.uni (retval0), 
	vprintf, 
	(
	param0, 
	param1
	);
	ld.param.b32 	%r173, [retval0];
	} // callseq 35
$L__BB0_16:
	cvta.global.u64 	%rd93, %rd92;
	{ // callseq 36, 0
	.param .b64 param0;
	st.param.b64 	[param0], %rd93;
	.param .b64 param1;
	st.param.b64 	[param1], 0;
	.param .b32 retval0;
	call.uni (retval0), 
	vprintf, 
	(
	param0, 
	param1
	);
	ld.param.b32 	%r175, [retval0];
	} // callseq 36
	add.s32 	%r177, %r177, 1;
	setp.eq.s32 	%p16, %r177, %r81;
	@%p16 bra 	$L__BB0_23;
	bra.uni 	$L__BB0_3;
$L__BB0_17:
	add.s32 	%r83, %r81, -1;
	and.b32  	%r75, %r81, 3;
	setp.lt.u32 	%p3, %r83, 3;
	@%p3 bra 	$L__BB0_20;
	and.b32  	%r76, %r81, 2147483644;
	mov.b32 	%r197, 0;
	mov.u64 	%rd8, $str$1;
$L__BB0_19:
	cvta.global.u64 	%rd9, %rd8;
	{ // callseq 0, 0
	.param .b64 param0;
	st.param.b64 	[param0], %rd9;
	.param .b64 param1;
	st.param.b64 	[param1], 0;
	.param .b32 retval0;
	call.uni (retval0), 
	vprintf, 
	(
	param0, 
	param1
	);
	ld.param.b32 	%r85, [retval0];
	} // callseq 0
	{ // callseq 1, 0
	.param .b64 param0;
	st.param.b64 	[param0], %rd9;
	.param .b64 param1;
	st.param.b64 	[param1], 0;
	.param .b32 retval0;
	call.uni (retval0), 
	vprintf, 
	(
	param0, 
	param1
	);
	ld.param.b32 	%r87, [retval0];
	} // callseq 1
	{ // callseq 2, 0
	.param .b64 param0;
	st.param.b64 	[param0], %rd9;
	.param .b64 param1;
	st.param.b64 	[param1], 0;
	.param .b32 retval0;
	call.uni (retval0), 
	vprintf, 
	(
	param0, 
	param1
	);
	ld.param.b32 	%r89, [retval0];
	} // callseq 2
	{ // callseq 3, 0
	.param .b64 param0;
	st.param.b64 	[param0], %rd9;
	.param .b64 param1;
	st.param.b64 	[param1], 0;
	.param .b32 retval0;
	call.uni (retval0), 
	vprintf, 
	(
	param0, 
	param1
	);
	ld.param.b32 	%r91, [retval0];
	} // callseq 3
	add.s32 	%r197, %r197, 4;
	setp.ne.s32 	%p4, %r197, %r76;
	@%p4 bra 	$L__BB0_19;
$L__BB0_20:
	setp.eq.s32 	%p5, %r75, 0;
	@%p5 bra 	$L__BB0_23;
	mov.b32 	%r198, 0;
	mov.u64 	%rd10, $str$1;
$L__BB0_22:
	.pragma "nounroll";
	cvta.global.u64 	%rd11, %rd10;
	{ // callseq 4, 0
	.param .b64 param0;
	st.param.b64 	[param0], %rd11;
	.param .b64 param1;
	st.param.b64 	[param1], 0;
	.param .b32 retval0;
	call.uni (retval0), 
	vprintf, 
	(
	param0, 
	param1
	);
	ld.param.b32 	%r94, [retval0];
	} // callseq 4
	add.s32 	%r198, %r198, 1;
	setp.ne.s32 	%p6, %r198, %r75;
	@%p6 bra 	$L__BB0_22;
$L__BB0_23:
	ret;

}
	// .globl	_ZN3cub18CUB_300001_SM_10006detail11EmptyKernelIvEEvv
.visible .entry _ZN3cub18CUB_300001_SM_10006detail11EmptyKernelIvEEvv()
{


	ret;

}


// ===== COMPILED SASS (sm_100) =====

	.target	sm_100

	.elftype	@"ET_EXEC"


//--------------------- .note.nv.tkinfo           --------------------------
	.section	.note.nv.tkinfo,"",@"SHT_NOTE"
	.sectionflags	@"SHF_NOTE_NV_TKINFO"
	.tkinfo
        /*0018*/ 	.word	0x00000002
        /*0030*/ 	.string	""
        /*0030*/ 	.string	"ptxas"
        /*0030*/ 	.string	"Cuda compilation tools, release 13.0, V13.0.88"
        /*0030*/ 	.string	"Build cuda_13.0.r13.0/compiler.36424714_0"
        /*0030*/ 	.string	"-arch sm_100 -m 64 "



//--------------------- .note.nv.cuinfo           --------------------------
	.section	.note.nv.cuinfo,"",@"SHT_NOTE"
	.sectionflags	@"SHF_NOTE_NV_CUINFO"
        /*0018*/ 	.short	0x0002
        /*001a*/ 	.short	0x0064
        /*001c*/ 	.short	0x0082
	.zero		2


//--------------------- .nv.info                  --------------------------
	.section	.nv.info,"",@"SHT_CUDA_INFO"
	.align	4


	//----- nvinfo : EIATTR_REGCOUNT
	.align		4
        /*0000*/ 	.byte	0x04, 0x2f
        /*0002*/ 	.short	(.L_46 - .L_45)
	.align		4
.L_45:
        /*0004*/ 	.word	index@(_Z15cudaPrintMatrixiiPd)
        /*0008*/ 	.word	0x0000002a


	//----- nvinfo : EIATTR_FRAME_SIZE
	.align		4
.L_46:
        /*000c*/ 	.byte	0x04, 0x11
        /*000e*/ 	.short	(.L_48 - .L_47)
	.align		4
.L_47:
        /*0010*/ 	.word	index@(_Z15cudaPrintMatrixiiPd)
        /*0014*/ 	.word	0x00000008


	//----- nvinfo : EIATTR_REGCOUNT
	.align		4
.L_48:
        /*0018*/ 	.byte	0x04, 0x2f
        /*001a*/ 	.short	(.L_50 - .L_49)
	.align		4
.L_49:
        /*001c*/ 	.word	index@(_ZN3cub18CUB_300001_SM_10006detail11EmptyKernelIvEEvv)
        /*0020*/ 	.word	0x00000004


	//----- nvinfo : EIATTR_FRAME_SIZE
	.align		4
.L_50:
        /*0024*/ 	.byte	0x04, 0x11
        /*0026*/ 	.short	(.L_52 - .L_51)
	.align		4
.L_51:
        /*0028*/ 	.word	index@(_ZN3cub18CUB_300001_SM_10006detail11EmptyKernelIvEEvv)
        /*002c*/ 	.word	0x00000000


	//----- nvinfo : EIATTR_MIN_STACK_SIZE
	.align		4
.L_52:
        /*0030*/ 	.byte	0x04, 0x12
        /*0032*/ 	.short	(.L_54 - .L_53)
	.align		4
.L_53:
        /*0034*/ 	.word	index@(_ZN3cub18CUB_300001_SM_10006detail11EmptyKernelIvEEvv)
        /*0038*/ 	.word	0x00000000


	//----- nvinfo : EIATTR_MIN_STACK_SIZE
	.align		4
.L_54:
        /*003c*/ 	.byte	0x04, 0x12
        /*003e*/ 	.short	(.L_56 - .L_55)
	.align		4
.L_55:
        /*0040*/ 	.word	index@(_Z15cudaPrintMatrixiiPd)
        /*0044*/ 	.word	0x00000008
.L_56:


//--------------------- .nv.compat                --------------------------
	.section	.nv.compat,"",@"SHT_CUDA_COMPAT_INFO"
	.align	4
        /*0000*/ 	.byte	0x02, 0x09, 0x00, 0x00, 0x02, 0x02, 0x01, 0x00, 0x02, 0x05, 0x05, 0x00, 0x03, 0x07, 0x01, 0x01
        /*0010*/ 	.byte	0x02, 0x03, 0x00, 0x00, 0x02, 0x06, 0x01, 0x00, 0x04, 0x0b, 0x08, 0x00, 0x09, 0x00, 0x00, 0x00
        /*0020*/ 	.byte	0x00, 0x00, 0x00, 0x00


//--------------------- .nv.info._ZN3cub18CUB_300001_SM_10006detail11EmptyKernelIvEEvv --------------------------
	.section	.nv.info._ZN3cub18CUB_300001_SM_10006detail11EmptyKernelIvEEvv,"",@"SHT_CUDA_INFO"
	.sectionflags	@""
	.align	4


	//----- nvinfo : EIATTR_CUDA_API_VERSION
	.align		4
        /*0000*/ 	.byte	0x04, 0x37
        /*0002*/ 	.short	(.L_58 - .L_57)
.L_57:
        /*0004*/ 	.word	0x00000082


	//----- nvinfo : EIATTR_SPARSE_MMA_MASK
	.align		4
.L_58:
        /*0008*/ 	.byte	0x03, 0x50
        /*000a*/ 	.short	0x0000


	//----- nvinfo : EIATTR_MAXREG_COUNT
	.align		4
        /*000c*/ 	.byte	0x03, 0x1b
        /*000e*/ 	.short	0x00ff


	//----- nvinfo : EIATTR_MERCURY_ISA_VERSION
	.align		4
        /*0010*/ 	.byte	0x03, 0x5f
        /*0012*/ 	.short	0x0101


	//----- nvinfo : EIATTR_VRC_CTA_INIT_COUNT
	.align		4
        /*0014*/ 	.byte	0x02, 0x4a
	.zero		1
	.zero		1


	//----- nvinfo : EIATTR_EXIT_INSTR_OFFSETS
	.align		4
        /*0018*/ 	.byte	0x04, 0x1c
        /*001a*/ 	.short	(.L_60 - .L_59)


	//   ....[0]....
.L_59:
        /*001c*/ 	.word	0x00000010


	//----- nvinfo : EIATTR_SW_WAR
	.align		4
.L_60:
        /*0020*/ 	.byte	0x04, 0x36
        /*0022*/ 	.short	(.L_62 - .L_61)
.L_61:
        /*0024*/ 	.word	0x00000008
.L_62:


//--------------------- .nv.info._Z15cudaPrintMatrixiiPd --------------------------
	.section	.nv.info._Z15cudaPrintMatrixiiPd,"",@"SHT_CUDA_INFO"
	.sectionflags	@""
	.align	4


	//----- nvinfo : EIATTR_CUDA_API_VERSION
	.align		4
        /*0000*/ 	.byte	0x04, 0x37
        /*0002*/ 	.short	(.L_64 - .L_63)
.L_63:
        /*0004*/ 	.word	0x00000082


	//----- nvinfo : EIATTR_KPARAM_INFO
	.align		4
.L_64:
        /*0008*/ 	.byte	0x04, 0x17
        /*000a*/ 	.short	(.L_66 - .L_65)
.L_65:
        /*000c*/ 	.word	0x00000000
        /*0010*/ 	.short	0x0002
        /*0012*/ 	.short	0x0008
        /*0014*/ 	.byte	0x00, 0xf5, 0x21, 0x00


	//----- nvinfo : EIATTR_KPARAM_INFO
	.align		4
.L_66:
        /*0018*/ 	.byte	0x04, 0x17
        /*001a*/ 	.short	(.L_68 - .L_67)
.L_67:
        /*001c*/ 	.word	0x00000000
        /*0020*/ 	.short	0x0001
        /*0022*/ 	.short	0x0004
        /*0024*/ 	.byte	0x00, 0xf0, 0x11, 0x00


	//----- nvinfo : EIATTR_KPARAM_INFO
	.align		4
.L_68:
        /*0028*/ 	.byte	0x04, 0x17
        /*002a*/ 	.short	(.L_70 - .L_69)
.L_69:
        /*002c*/ 	.word	0x00000000
        /*0030*/ 	.short	0x0000
        /*0032*/ 	.short	0x0000
        /*0034*/ 	.byte	0x00, 0xf0, 0x11, 0x00


	//----- nvinfo : EIATTR_SPARSE_MMA_MASK
	.align		4
.L_70:
        /*0038*/ 	.byte	0x03, 0x50
        /*003a*/ 	.short	0x0000


	//----- nvinfo : EIATTR_MAXREG_COUNT
	.align		4
        /*003c*/ 	.byte	0x03, 0x1b
        /*003e*/ 	.short	0x00ff


	//----- nvinfo : EIATTR_EXTERNS
	.align		4
        /*0040*/ 	.byte	0x04, 0x0f
        /*0042*/ 	.short	(.L_72 - .L_71)


	//   ....[0]....
	.align		4
.L_71:
        /*0044*/ 	.word	index@(vprintf)


	//----- nvinfo : EIATTR_MERCURY_ISA_VERSION
	.align		4
.L_72:
        /*0048*/ 	.byte	0x03, 0x5f
        /*004a*/ 	.short	0x0101


	//----- nvinfo : EIATTR_VRC_CTA_INIT_COUNT
	.align		4
        /*004c*/ 	.byte	0x02, 0x4a
	.zero		1
	.zero		1


	//----- nvinfo : EIATTR_SYSCALL_OFFSETS
	.align		4
        /*0050*/ 	.byte	0x04, 0x46
        /*0052*/ 	.short	(.L_74 - .L_73)


	//   ....[0]....
.L_73:
        /*0054*/ 	.word	0x00000340


	//   ....[1]....
        /*0058*/ 	.word	0x00000410


	//   ....[2]....
        /*005c*/ 	.word	0x000004d0


	//   ....[3]....
        /*0060*/ 	.word	0x00000590


	//   ....[4]....
        /*0064*/ 	.word	0x00000650


	//   ....[5]....
        /*0068*/ 	.word	0x00000710


	//   ....[6]....
        /*006c*/ 	.word	0x000007d0


	//   ....[7]....
        /*0070*/ 	.word	0x00000890


	//   ....[8]....
        /*0074*/ 	.word	0x00000950


	//   ....[9]....
        /*0078*/ 	.word	0x00000a10


	//   ....[10]....
        /*007c*/ 	.word	0x00000ad0


	//   ....[11]....
        /*0080*/ 	.word	0x00000b90


	//   ....[12]....
        /*0084*/ 	.word	0x00000c50


	//   ....[13]....
        /*0088*/ 	.word	0x00000d10


	//   ....[14]....
        /*008c*/ 	.word	0x00000dd0


	//   ....[15]....
        /*0090*/ 	.word	0x00000e90


	//   ....[16]....
        /*0094*/ 	.word	0x00001160


	//   ....[17]....
        /*0098*/ 	.word	0x00001240


	//   ....[18]....
        /*009c*/ 	.word	0x00001320


	//   ....[19]....
        /*00a0*/ 	.word	0x00001400


	//   ....[20]....
        /*00a4*/ 	.word	0x000014e0


	//   ....[21]....
        /*00a8*/ 	.word	0x000015c0


	//   ....[22]....
        /*00ac*/ 	.word	0x000016a0


	//   ....[23]....
        /*00b0*/ 	.word	0x00001780


	//   ....[24]....
        /*00b4*/ 	.word	0x000018e0


	//   ....[25]....
        /*00b8*/ 	.word	0x000019c0


	//   ....[26]....
        /*00bc*/ 	.word	0x00001aa0


	//   ....[27]....
        /*00c0*/ 	.word	0x00001b80


	//   ....[28]....
        /*00c4*/ 	.word	0x00001cd0


	//   ....[29]....
        /*00c8*/ 	.word	0x00001df0


	//   ....[30]....
        /*00cc*/ 	.word	0x00001ef0


	//   ....[31]....
        /*00d0*/ 	.word	0x00001f70


	//   ....[32]....
        /*00d4*/ 	.word	0x000020e0


	//   ....[33]....
        /*00d8*/ 	.word	0x00002150


	//   ....[34]....
        /*00dc*/ 	.word	0x000021c0


	//   ....[35]....
        /*00e0*/ 	.word	0x00002230


	//   ....[36]....
        /*00e4*/ 	.word	0x00002340


	//----- nvinfo : EIATTR_EXIT_INSTR_OFFSETS
	.align		4
.L_74:
        /*00e8*/ 	.byte	0x04, 0x1c
        /*00ea*/ 	.short	(.L_76 - .L_75)


	//   ....[0]....
.L_75:
        /*00ec*/ 	.word	0x00000060


	//   ....[1]....
        /*00f0*/ 	.word	0x00001fb0


	//   ....[2]....
        /*00f4*/ 	.word	0x00002280


	//   ....[3]....
        /*00f8*/ 	.word	0x00002370


	//----- nvinfo : EIATTR_CRS_STACK_SIZE
	.align		4
.L_76:
        /*00fc*/ 	.byte	0x04, 0x1e
        /*00fe*/ 	.short	(.L_78 - .L_77)
.L_77:
        /*0100*/ 	.word	0x00000000


	//----- nvinfo : EIATTR_CBANK_PARAM_SIZE
	.align		4
.L_78:
        /*0104*/ 	.byte	0x03, 0x19
        /*0106*/ 	.short	0x0010


	//----- nvinfo : EIATTR_PARAM_CBANK
	.align		4
        /*0108*/ 	.byte	0x04, 0x0a
        /*010a*/ 	.short	(.L_80 - .L_79)
	.align		4
.L_79:
        /*010c*/ 	.word	index@(.nv.constant0._Z15cudaPrintMatrixiiPd)
        /*0110*/ 	.short	0x0380
        /*0112*/ 	.short	0x0010


	//----- nvinfo : EIATTR_SW_WAR
	.align		4
.L_80:
        /*0114*/ 	.byte	0x04, 0x36
        /*0116*/ 	.short	(.L_82 - .L_81)
.L_81:
        /*0118*/ 	.word	0x00000008
.L_82:


//--------------------- .nv.callgraph             --------------------------
	.section	.nv.callgraph,"",@"SHT_CUDA_CALLGRAPH"
	.align	4
	.sectionentsize	8
	.align		4
        /*0000*/ 	.word	0x00000000
	.align		4
        /*0004*/ 	.word	0xffffffff
	.align		4
        /*0008*/ 	.word	index@(_Z15cudaPrintMatrixiiPd)
	.align		4
        /*000c*/ 	.word	index@(vprintf)
	.align		4
        /*0010*/ 	.word	0x00000000
	.align		4
        /*0014*/ 	.word	0xfffffffe
	.align		4
        /*0018*/ 	.word	0x00000000
	.align		4
        /*001c*/ 	.word	0xfffffffd
	.align		4
        /*0020*/ 	.word	0x00000000
	.align		4
        /*0024*/ 	.word	0xfffffffc


//--------------------- .nv.constant4             --------------------------
	.section	.nv.constant4,"a",@progbits
	.align	8
	.align		8
.nv.constant4:
        /*0000*/ 	.dword	_ZN34_INTERNAL_9c767d44_4_k_cu_6640f8004cuda3std3__45__cpo5beginE
	.align		8
        /*0008*/ 	.dword	_ZN34_INTERNAL_9c767d44_4_k_cu_6640f8004cuda3std3__45__cpo3endE
	.align		8
        /*0010*/ 	.dword	_ZN34_INTERNAL_9c767d44_4_k_cu_6640f8004cuda3std3__45__cpo6cbeginE
	.align		8
        /*0018*/ 	.dword	_ZN34_INTERNAL_9c767d44_4_k_cu_6640f8004cuda3std3__45__cpo4cendE
	.align		8
        /*0020*/ 	.dword	_ZN34_INTERNAL_9c767d44_4_k_cu_6640f8004cuda3std3__45__cpo6rbeginE
	.align		8
        /*0028*/ 	.dword	_ZN34_INTERNAL_9c767d44_4_k_cu_6640f8004cuda3std3__45__cpo4rendE
	.align		8
        /*0030*/ 	.dword	_ZN34_INTERNAL_9c767d44_4_k_cu_6640f8004cuda3std3__45__cpo7crbeginE
	.align		8
        /*0038*/ 	.dword	_ZN34_INTERNAL_9c767d44_4_k_cu_6640f8004cuda3std3__45__cpo5crendE
	.align		8
        /*0040*/ 	.dword	_ZN34_INTERNAL_9c767d44_4_k_cu_6640f8004cuda3std3__436_GLOBAL__N__9c767d44_4_k_cu_6640f8006ignoreE
	.align		8
        /*0048*/ 	.dword	_ZN34_INTERNAL_9c767d44_4_k_cu_6640f8004cuda3std3__419piecewise_constructE
	.align		8
        /*0050*/ 	.dword	_ZN34_INTERNAL_9c767d44_4_k_cu_6640f8004cuda3std3__48in_placeE
	.align		8
        /*0058*/ 	.dword	_ZN34_INTERNAL_9c767d44_4_k_cu_6640f8004cuda3std3__420unreachable_sentinelE
	.align		8
        /*0060*/ 	.dword	_ZN34_INTERNAL_9c767d44_4_k_cu_6640f8004cuda3std3__47nulloptE
	.align		8
        /*0068*/ 	.dword	_ZN34_INTERNAL_9c767d44_4_k_cu_6640f8004cuda3std3__48unexpectE
	.align		8
        /*0070*/ 	.dword	_ZN34_INTERNAL_9c767d44_4_k_cu_6640f8004cuda3std6ranges3__45__cpo4swapE
	.align		8
        /*0078*/ 	.dword	_ZN34_INTERNAL_9c767d44_4_k_cu_6640f8004cuda3std6ranges3__45__cpo9iter_moveE
	.align		8
        /*0080*/ 	.dword	_ZN34_INTERNAL_9c767d44_4_k_cu_6640f8004cuda3std6ranges3__45__cpo5beginE
	.align		8
        /*0088*/ 	.dword	_ZN34_INTERNAL_9c767d44_4_k_cu_6640f8004cuda3std6ranges3__45__cpo3endE
	.align		8
        /*0090*/ 	.dword	_ZN34_INTERNAL_9c767d44_4_k_cu_6640f8004cuda3std6ranges3__45__cpo6cbeginE
	.align		8
        /*0098*/ 	.dword	_ZN34_INTERNAL_9c767d44_4_k_cu_6640f8004cuda3std6ranges3__45__cpo4cendE
	.align		8
        /*00a0*/ 	.dword	_ZN34_INTERNAL_9c767d44_4_k_cu_6640f8004cuda3std6ranges3__45__cpo7advanceE
	.align		8
        /*00a8*/ 	.dword	_ZN34_INTERNAL_9c767d44_4_k_cu_6640f8004cuda3std6ranges3__45__cpo9iter_swapE
	.align		8
        /*00b0*/ 	.dword	_ZN34_INTERNAL_9c767d44_4_k_cu_6640f8004cuda3std6ranges3__45__cpo4nextE
	.align		8
        /*00b8*/ 	.dword	_ZN34_INTERNAL_9c767d44_4_k_cu_6640f8004cuda3std6ranges3__45__cpo4prevE
	.align		8
        /*00c0*/ 	.dword	_ZN34_INTERNAL_9c767d44_4_k_cu_6640f8004cuda3std6ranges3__45__cpo4dataE
	.align		8
        /*00c8*/ 	.dword	_ZN34_INTERNAL_9c767d44_4_k_cu_6640f8004cuda3std6ranges3__45__cpo5cdataE
	.align		8
        /*00d0*/ 	.dword	_ZN34_INTERNAL_9c767d44_4_k_cu_6640f8004cuda3std6ranges3__45__cpo4sizeE
	.align		8
        /*00d8*/ 	.dword	_ZN34_INTERNAL_9c767d44_4_k_cu_6640f8004cuda3std6ranges3__45__cpo5ssizeE
	.align		8
        /*00e0*/ 	.dword	_ZN34_INTERNAL_9c767d44_4_k_cu_6640f8004cuda3std6ranges3__45__cpo8distanceE
	.align		8
        /*00e8*/ 	.dword	_ZN34_INTERNAL_9c767d44_4_k_cu_6640f8006thrust24THRUST_300001_SM_1000_NS8cuda_cub3parE
	.align		8
        /*00f0*/ 	.dword	_ZN34_INTERNAL_9c767d44_4_k_cu_6640f8006thrust24THRUST_300001_SM_1000_NS8cuda_cub10par_nosyncE
	.align		8
        /*00f8*/ 	.dword	_ZN34_INTERNAL_9c767d44_4_k_cu_6640f8006thrust24THRUST_300001_SM_1000_NS6system6detail10sequential3seqE
	.align		8
        /*0100*/ 	.dword	_ZN34_INTERNAL_9c767d44_4_k_cu_6640f8006thrust24THRUST_300001_SM_1000_NS12placeholders2_1E
	.align		8
        /*0108*/ 	.dword	_ZN34_INTERNAL_9c767d44_4_k_cu_6640f8006thrust24THRUST_300001_SM_1000_NS12placeholders2_2E
	.align		8
        /*0110*/ 	.dword	_ZN34_INTERNAL_9c767d44_4_k_cu_6640f8006thrust24THRUST_300001_SM_1000_NS12placeholders2_3E
	.align		8
        /*0118*/ 	.dword	_ZN34_INTERNAL_9c767d44_4_k_cu_6640f8006thrust24THRUST_300001_SM_1000_NS12placeholders2_4E
	.align		8
        /*0120*/ 	.dword	_ZN34_INTERNAL_9c767d44_4_k_cu_6640f8006thrust24THRUST_300001_SM_1000_NS12placeholders2_5E
	.align		8
        /*0128*/ 	.dword	_ZN34_INTERNAL_9c767d44_4_k_cu_6640f8006thrust24THRUST_300001_SM_1000_NS12placeholders2_6E
	.align		8
        /*0130*/ 	.dword	_ZN34_INTERNAL_9c767d44_4_k_cu_6640f8006thrust24THRUST_300001_SM_1000_NS12placeholders2_7E
	.align		8
        /*0138*/ 	.dword	_ZN34_INTERNAL_9c767d44_4_k_cu_6640f8006thrust24THRUST_300001_SM_1000_NS12placeholders2_8E
	.align		8
        /*0140*/ 	.dword	_ZN34_INTERNAL_9c767d44_4_k_cu_6640f8006thrust24THRUST_300001_SM_1000_NS12placeholders2_9E
	.align		8
        /*0148*/ 	.dword	_ZN34_INTERNAL_9c767d44_4_k_cu_6640f8006thrust24THRUST_300001_SM_1000_NS12placeholders3_10E
	.align		8
        /*0150*/ 	.dword	_ZN34_INTERNAL_9c767d44_4_k_cu_6640f8006thrust24THRUST_300001_SM_1000_NS3seqE
	.align		8
        /*0158*/ 	.dword	$str
	.align		8
        /*0160*/ 	.dword	$str$1
	.align		8
        /*0168*/ 	.dword	vprintf


//--------------------- .text._ZN3cub18CUB_300001_SM_10006detail11EmptyKernelIvEEvv --------------------------
	.section	.text._ZN3cub18CUB_300001_SM_10006detail11EmptyKernelIvEEvv,"ax",@progbits
	.align	128
        .global         _ZN3cub18CUB_300001_SM_10006detail11EmptyKernelIvEEvv
        .type           _ZN3cub18CUB_300001_SM_10006detail11EmptyKernelIvEEvv,@function
        .size           _ZN3cub18CUB_300001_SM_10006detail11EmptyKernelIvEEvv,(.L_x_49 - _ZN3cub18CUB_300001_SM_10006detail11EmptyKernelIvEEvv)
        .other          _ZN3cub18CUB_300001_SM_10006detail11EmptyKernelIvEEvv,@"STO_CUDA_ENTRY STV_DEFAULT"
_ZN3cub18CUB_300001_SM_10006detail11EmptyKernelIvEEvv:
.text._ZN3cub18CUB_300001_SM_10006detail11EmptyKernelIvEEvv:
[----:B------:R-:W-:Y:S01]  /*0000*/  LDC R1, c[0x0][0x37c] ;  /* 0x0000df00ff017b82 */ /* 0x000fe20000000800 */
[----:B------:R-:W-:Y:S05]  /*0010*/  EXIT ;  /* 0x000000000000794d */ /* 0x000fea0003800000 */
.L_x_0:
[----:B------:R-:W-:-:S00]  /*0020*/  BRA `(.L_x_0) ;  /* 0xfffffffc00fc7947 */ /* 0x000fc0000383ffff */
[----:B------:R-:W-:-:S00]  /*0030*/  NOP ;  /* 0x0000000000007918 */ /* 0x000fc00000000000 */
        /* <DEDUP_REMOVED lines=12> */
.L_x_49:


//--------------------- .text._Z15cudaPrintMatrixiiPd --------------------------
	.section	.text._Z15cudaPrintMatrixiiPd,"ax",@progbits
	.align	128
        .global         _Z15cudaPrintMatrixiiPd
        .type           _Z15cudaPrintMatrixiiPd,@function
        .size           _Z15cudaPrintMatrixiiPd,(.L_x_50 - _Z15cudaPrintMatrixiiPd)
        .other          _Z15cudaPrintMatrixiiPd,@"STO_CUDA_ENTRY STV_DEFAULT"
_Z15cudaPrintMatrixiiPd:
.text._Z15cudaPrintMatrixiiPd:
[----:B------:R-:W0:Y:S08]  /*0000*/  LDC R1, c[0x0][0x37c] ;  /* 0x0000df00ff017b82 */ /* 0x000e300000000800 */
[----:B------:R-:W1:Y:S01]  /*0010*/  LDC R17, c[0x0][0x380] ;  /* 0x0000e000ff117b82 */ /* 0x000e620000000800 */
[----:B------:R-:W2:Y:S01]  /*0020*/  LDCU UR4, c[0x0][0x2f8] ;  /* 0x00005f00ff0477ac */ /* 0x000ea20008000800 */
[----:B0-----:R-:W-:-:S05]  /*0030*/  VIADD R1, R1, 0xfffffff8 ;  /* 0xfffffff801017836 */ /* 0x001fca0000000000 */
[----:B--2---:R-:W-:Y:S02]  /*0040*/  IADD3 R16, P1, PT, R1, UR4, RZ ;  /* 0x0000000401107c10 */ /* 0x004fe4000ff3e0ff */
[----:B-1----:R-:W-:-:S13]  /*0050*/  ISETP.GE.AND P0, PT, R17, 0x1, PT ;  /* 0x000000011100780c */ /* 0x002fda0003f06270 */
[----:B------:R-:W-:Y:S05]  /*0060*/  @!P0 EXIT ;  /* 0x000000000000894d */ /* 0x000fea0003800000 */
[----:B------:R-:W0:Y:S01]  /*0070*/  LDCU UR5, c[0x0][0x384] ;  /* 0x00007080ff0577ac */ /* 0x000e220008000800 */
[----:B------:R-:W1:Y:S01]  /*0080*/  LDCU UR4, c[0x0][0x2fc] ;  /* 0x00005f80ff0477ac */ /* 0x000e620008000800 */
[----:B0-----:R-:W-:Y:S01]  /*0090*/  UISETP.GE.AND UP0, UPT, UR5, 0x1, UPT ;  /* 0x000000010500788c */ /* 0x001fe2000bf06270 */
[----:B-1----:R-:W-:-:S08]  /*00a0*/  IMAD.X R2, RZ, RZ, UR4, P1 ;  /* 0x00000004ff027e24 */ /* 0x002fd000088e06ff */
[----:B------:R-:W-:Y:S05]  /*00b0*/  BRA.U !UP0, `(.L_x_1) ;  /* 0x0000001d08c47547 */ /* 0x000fea000b800000 */
[----:B------:R-:W-:Y:S01]  /*00c0*/  SHF.L.U32 R37, R17, 0x4, RZ ;  /* 0x0000000411257819 */ /* 0x000fe200000006ff */
[----:B------:R-:W-:Y:S01]  /*00d0*/  IMAD.MOV.U32 R36, RZ, RZ, RZ ;  /* 0x000000ffff247224 */ /* 0x000fe200078e00ff */
[----:B------:R-:W0:Y:S06]  /*00e0*/  LDCU.64 UR36, c[0x0][0x358] ;  /* 0x00006b00ff2477ac */ /* 0x000e2c0008000a00 */
.L_x_39:
[----:B------:R-:W1:Y:S01]  /*00f0*/  LDCU UR4, c[0x0][0x384] ;  /* 0x00007080ff0477ac */ /* 0x000e620008000800 */
[----:B------:R-:W-:Y:S01]  /*0100*/  IMAD.MOV.U32 R19, RZ, RZ, RZ ;  /* 0x000000ffff137224 */ /* 0x000fe200078e00ff */
[----:B-1----:R-:W-:-:S09]  /*0110*/  UISETP.GE.U32.AND UP0, UPT, UR4, 0x10, UPT ;  /* 0x000000100400788c */ /* 0x002fd2000bf06070 */
[----:B------:R-:W-:Y:S05]  /*0120*/  BRA.U !UP0, `(.L_x_2) ;  /* 0x0000000d08b87547 */ /* 0x000fea000b800000 */
[----:B------:R-:W1:Y:S01]  /*0130*/  LDCU UR4, c[0x0][0x384] ;  /* 0x00007080ff0477ac */ /* 0x000e620008000800 */
[----:B------:R-:W2:Y:S01]  /*0140*/  LDC R3, c[0x0][0x380] ;  /* 0x0000e000ff037b82 */ /* 0x000ea20000000800 */
[----:B------:R-:W-:Y:S07]  /*0150*/  BSSY.RECONVERGENT B6, `(.L_x_3) ;  /* 0x00000e8000067945 */ /* 0x000fee0003800200 */
[----:B------:R-:W3:Y:S01]  /*0160*/  LDC.64 R38, c[0x0][0x388] ;  /* 0x0000e200ff267b82 */ /* 0x000ee20000000a00 */
[----:B-1----:R-:W-:-:S04]  /*0170*/  ULOP3.LUT UR4, UR4, 0x7ffffff0, URZ, 0xc0, !UPT ;  /* 0x7ffffff004047892 */ /* 0x002fc8000f8ec0ff */
[----:B------:R-:W-:Y:S01]  /*0180*/  UIADD3 UR4, UPT, UPT, -UR4, URZ, URZ ;  /* 0x000000ff04047290 */ /* 0x000fe2000fffe1ff */
[----:B--2---:R-:W-:Y:S01]  /*0190*/  IADD3 R18, PT, PT, R36, R3, RZ ;  /* 0x0000000324127210 */ /* 0x004fe20007ffe0ff */
[C-C-:B------:R-:W-:Y:S01]  /*01a0*/  IMAD R19, R3.reuse, 0x2, R36.reuse ;  /* 0x0000000203137824 */ /* 0x140fe200078e0224 */
[C---:B------:R-:W-:Y:S01]  /*01b0*/  LEA R27, R3.reuse, R36, 0x3 ;  /* 0x00000024031b7211 */ /* 0x040fe200078e18ff */
[C-C-:B------:R-:W-:Y:S02]  /*01c0*/  IMAD R22, R3.reuse, 0x3, R36.reuse ;  /* 0x0000000303167824 */ /* 0x140fe400078e0224 */
[C-C-:B------:R-:W-:Y:S02]  /*01d0*/  IMAD R23, R3.reuse, 0x4, R36.reuse ;  /* 0x0000000403177824 */ /* 0x140fe400078e0224 */
[C-C-:B------:R-:W-:Y:S02]  /*01e0*/  IMAD R24, R3.reuse, 0x5, R36.reuse ;  /* 0x0000000503187824 */ /* 0x140fe400078e0224 */
[----:B------:R-:W-:-:S02]  /*01f0*/  IMAD R25, R3, 0x6, R36 ;  /* 0x0000000603197824 */ /* 0x000fc400078e0224 */
[C-C-:B------:R-:W-:Y:S02]  /*0200*/  IMAD R26, R3.reuse, 0x7, R36.reuse ;  /* 0x00000007031a7824 */ /* 0x140fe400078e0224 */
[C-C-:B------:R-:W-:Y:S02]  /*0210*/  IMAD R28, R3.reuse, 0x9, R36.reuse ;  /* 0x00000009031c7824 */ /* 0x140fe400078e0224 */
[C-C-:B------:R-:W-:Y:S02]  /*0220*/  IMAD R29, R3.reuse, 0xa, R36.reuse ;  /* 0x0000000a031d7824 */ /* 0x140fe400078e0224 */
[C-C-:B------:R-:W-:Y:S02]  /*0230*/  IMAD R30, R3.reuse, 0xb, R36.reuse ;  /* 0x0000000b031e7824 */ /* 0x140fe400078e0224 */
[C-C-:B------:R-:W-:Y:S02]  /*0240*/  IMAD R31, R3.reuse, 0xc, R36.reuse ;  /* 0x0000000c031f7824 */ /* 0x140fe400078e0224 */
[----:B------:R-:W-:-:S02]  /*0250*/  IMAD R32, R3, 0xd, R36 ;  /* 0x0000000d03207824 */ /* 0x000fc400078e0224 */
[C-C-:B------:R-:W-:Y:S02]  /*0260*/  IMAD R33, R3.reuse, 0xe, R36.reuse ;  /* 0x0000000e03217824 */ /* 0x140fe400078e0224 */
[----:B------:R-:W-:Y:S02]  /*0270*/  IMAD R34, R3, 0xf, R36 ;  /* 0x0000000f03227824 */ /* 0x000fe400078e0224 */
[----:B---3--:R-:W-:-:S04]  /*0280*/  IMAD.WIDE.U32 R38, R36, 0x8, R38 ;  /* 0x0000000824267825 */ /* 0x008fc800078e0026 */
[----:B------:R-:W-:-:S07]  /*0290*/  IMAD.U32 R35, RZ, RZ, UR4 ;  /* 0x00000004ff237e24 */ /* 0x000fce000f8e00ff */
.L_x_20:
[----:B0-----:R-:W2:Y:S01]  /*02a0*/  LDG.E.64 R10, desc[UR36][R38.64] ;  /* 0x00000024260a7981 */ /* 0x001ea2000c1e1b00 */
[----:B------:R-:W-:Y:S01]  /*02b0*/  MOV R8, 0x168 ;  /* 0x0000016800087802 */ /* 0x000fe20000000f00 */
[----:B------:R-:W0:Y:S01]  /*02c0*/  LDCU.64 UR4, c[0x4][0x158] ;  /* 0x01002b00ff0477ac */ /* 0x000e220008000a00 */
[----:B------:R-:W-:Y:S02]  /*02d0*/  IMAD.MOV.U32 R6, RZ, RZ, R16 ;  /* 0x000000ffff067224 */ /* 0x000fe400078e0010 */
[----:B------:R-:W-:Y:S02]  /*02e0*/  IMAD.MOV.U32 R7, RZ, RZ, R2 ;  /* 0x000000ffff077224 */ /* 0x000fe400078e0002 */
[----:B------:R-:W1:Y:S01]  /*02f0*/  LDC.64 R8, c[0x4][R8] ;  /* 0x0100000008087b82 */ /* 0x000e620000000a00 */
[----:B0-----:R-:W-:Y:S01]  /*0300*/  IMAD.U32 R4, RZ, RZ, UR4 ;  /* 0x00000004ff047e24 */ /* 0x001fe2000f8e00ff */
[----:B------:R-:W-:Y:S01]  /*0310*/  MOV R5, UR5 ;  /* 0x0000000500057c02 */ /* 0x000fe20008000f00 */
[----:B-12---:R0:W-:Y:S06]  /*0320*/  STL.64 [R1], R10 ;  /* 0x0000000a01007387 */ /* 0x0061ec0000100a00 */
[----:B------:R-:W-:-:S07]  /*0330*/  LEPC R20, `(.L_x_4) ;  /* 0x000000001014794e */ /* 0x000fce0000000000 */
[----:B0-----:R-:W-:Y:S05]  /*0340*/  CALL.ABS.NOINC R8 ;  /* 0x0000000008007343 */ /* 0x001fea0003c00000 */
.L_x_4:
[----:B------:R-:W0:Y:S01]  /*0350*/  LDC.64 R4, c[0x0][0x388] ;  /* 0x0000e200ff047b82 */ /* 0x000e220000000a00 */
[----:B------:R-:W1:Y:S01]  /*0360*/  LDCU.64 UR4, c[0x4][0x158] ;  /* 0x01002b00ff0477ac */ /* 0x000e620008000a00 */
[----:B0-----:R-:W-:-:S06]  /*0370*/  IMAD.WIDE.U32 R10, R18, 0x8, R4 ;  /* 0x00000008120a7825 */ /* 0x001fcc00078e0004 */
[----:B------:R-:W2:Y:S01]  /*0380*/  LDG.E.64 R10, desc[UR36][R10.64] ;  /* 0x000000240a0a7981 */ /* 0x000ea2000c1e1b00 */
[----:B------:R-:W-:Y:S01]  /*0390*/  MOV R17, 0x168 ;  /* 0x0000016800117802 */ /* 0x000fe20000000f00 */
[----:B-1----:R-:W-:Y:S01]  /*03a0*/  IMAD.U32 R5, RZ, RZ, UR5 ;  /* 0x00000005ff057e24 */ /* 0x002fe2000f8e00ff */
[----:B------:R-:W-:Y:S01]  /*03b0*/  MOV R4, UR4 ;  /* 0x0000000400047c02 */ /* 0x000fe20008000f00 */
[----:B------:R-:W-:Y:S01]  /*03c0*/  IMAD.MOV.U32 R6, RZ, RZ, R16 ;  /* 0x000000ffff067224 */ /* 0x000fe200078e0010 */
[----:B------:R0:W1:Y:S01]  /*03d0*/  LDC.64 R8, c[0x4][R17] ;  /* 0x0100000011087b82 */ /* 0x0000620000000a00 */
[----:B------:R-:W-:Y:S01]  /*03e0*/  MOV R7, R2 ;  /* 0x0000000200077202 */ /* 0x000fe20000000f00 */
[----:B-12---:R0:W-:Y:S06]  /*03f0*/  STL.64 [R1], R10 ;  /* 0x0000000a01007387 */ /* 0x0061ec0000100a00 */
[----:B------:R-:W-:-:S07]  /*0400*/  LEPC R20, `(.L_x_5) ;  /* 0x000000001014794e */ /* 0x000fce0000000000 */
[----:B0-----:R-:W-:Y:S05]  /*0410*/  CALL.ABS.NOINC R8 ;  /* 0x0000000008007343 */ /* 0x001fea0003c00000 */
.L_x_5:
[----:B------:R-:W0:Y:S01]  /*0420*/  LDC.64 R4, c[0x0][0x388] ;  /* 0x0000e200ff047b82 */ /* 0x000e220000000a00 */
[----:B------:R-:W1:Y:S01]  /*0430*/  LDCU.64 UR4, c[0x4][0x158] ;  /* 0x01002b00ff0477ac */ /* 0x000e620008000a00 */
[----:B0-----:R-:W-:-:S06]  /*0440*/  IMAD.WIDE.U32 R10, R19, 0x8, R4 ;  /* 0x00000008130a7825 */ /* 0x001fcc00078e0004 */
[----:B------:R-:W2:Y:S01]  /*0450*/  LDG.E.64 R10, desc[UR36][R10.64] ;  /* 0x000000240a0a7981 */ /* 0x000ea2000c1e1b00 */
[----:B------:R0:W3:Y:S01]  /*0460*/  LDC.64 R8, c[0x4][R17] ;  /* 0x0100000011087b82 */ /* 0x0000e20000000a00 */
[----:B-1----:R-:W-:Y:S01]  /*0470*/  IMAD.U32 R4, RZ, RZ, UR4 ;  /* 0x00000004ff047e24 */ /* 0x002fe2000f8e00ff */
[----:B------:R-:W-:Y:S01]  /*0480*/  MOV R6, R16 ;  /* 0x0000001000067202 */ /* 0x000fe20000000f00 */
[----:B------:R-:W-:Y:S02]  /*0490*/  IMAD.U32 R5, RZ, RZ, UR5 ;  /* 0x00000005ff057e24 */ /* 0x000fe4000f8e00ff */
[----:B------:R-:W-:Y:S01]  /*04a0*/  IMAD.MOV.U32 R7, RZ, RZ, R2 ;  /* 0x000000ffff077224 */ /* 0x000fe200078e0002 */
[----:B--23--:R0:W-:Y:S06]  /*04b0*/  STL.64 [R1], R10 ;  /* 0x0000000a01007387 */ /* 0x00c1ec0000100a00 */
[----:B------:R-:W-:-:S07]  /*04c0*/  LEPC R20, `(.L_x_6) ;  /* 0x000000001014794e */ /* 0x000fce0000000000 */
[----:B0-----:R-:W-:Y:S05]  /*04d0*/  CALL.ABS.NOINC R8 ;  /* 0x0000000008007343 */ /* 0x001fea0003c00000 */
.L_x_6:
[----:B------:R-:W0:Y:S01]  /*04e0*/  LDC.64 R4, c[0x0][0x388] ;  /* 0x0000e200ff047b82 */ /* 0x000e220000000a00 */
[----:B------:R-:W1:Y:S01]  /*04f0*/  LDCU.64 UR4, c[0x4][0x158] ;  /* 0x01002b00ff0477ac */ /* 0x000e620008000a00 */
[----:B0-----:R-:W-:-:S06]  /*0500*/  IMAD.WIDE.U32 R10, R22, 0x8, R4 ;  /* 0x00000008160a7825 */ /* 0x001fcc00078e0004 */
[----:B------:R-:W2:Y:S01]  /*0510*/  LDG.E.64 R10, desc[UR36][R10.64] ;  /* 0x000000240a0a7981 */ /* 0x000ea2000c1e1b00 */
[----:B------:R0:W3:Y:S01]  /*0520*/  LDC.64 R8, c[0x4][R17] ;  /* 0x0100000011087b82 */ /* 0x0000e20000000a00 */
[----:B-1----:R-:W-:Y:S01]  /*0530*/  IMAD.U32 R4, RZ, RZ, UR4 ;  /* 0x00000004ff047e24 */ /* 0x002fe2000f8e00ff */
[----:B------:R-:W-:Y:S01]  /*0540*/  MOV R5, UR5 ;  /* 0x0000000500057c02 */ /* 0x000fe20008000f00 */
[----:B------:R-:W-:Y:S02]  /*0550*/  IMAD.MOV.U32 R6, RZ, RZ, R16 ;  /* 0x000000ffff067224 */ /* 0x000fe400078e0010 */
[----:B------:R-:W-:Y:S01]  /*0560*/  IMAD.MOV.U32 R7, RZ, RZ, R2 ;  /* 0x000000ffff077224 */ /* 0x000fe200078e0002 */
[----:B--23--:R0:W-:Y:S06]  /*0570*/  STL.64 [R1], R10 ;  /* 0x0000000a01007387 */ /* 0x00c1ec0000100a00 */
[----:B------:R-:W-:-:S07]  /*0580*/  LEPC R20, `(.L_x_7) ;  /* 0x000000001014794e */ /* 0x000fce0000000000 */
[----:B0-----:R-:W-:Y:S05]  /*0590*/  CALL.ABS.NOINC R8 ;  /* 0x0000000008007343 */ /* 0x001fea0003c00000 */
.L_x_7:
[----:B------:R-:W0:Y:S01]  /*05a0*/  LDC.64 R4, c[0x0][0x388] ;  /* 0x0000e200ff047b82 */ /* 0x000e220000000a00 */
[----:B------:R-:W1:Y:S01]  /*05b0*/  LDCU.64 UR4, c[0x4][0x158] ;  /* 0x01002b00ff0477ac */ /* 0x000e620008000a00 */
[----:B0-----:R-:W-:-:S06]  /*05c0*/  IMAD.WIDE.U32 R10, R23, 0x8, R4 ;  /* 0x00000008170a7825 */ /* 0x001fcc00078e0004 */
[----:B------:R-:W2:Y:S01]  /*05d0*/  LDG.E.64 R10, desc[UR36][R10.64] ;  /* 0x000000240a0a7981 */ /* 0x000ea2000c1e1b00 */
[----:B------:R0:W3:Y:S01]  /*05e0*/  LDC.64 R8, c[0x4][R17] ;  /* 0x0100000011087b82 */ /* 0x0000e20000000a00 */
[----:B-1----:R-:W-:Y:S01]  /*05f0*/  MOV R4, UR4 ;  /* 0x0000000400047c02 */ /* 0x002fe20008000f00 */
[----:B------:R-:W-:Y:S01]  /*0600*/  IMAD.U32 R5, RZ, RZ, UR5 ;  /* 0x00000005ff057e24 */ /* 0x000fe2000f8e00ff */
[----:B------:R-:W-:Y:S01]  /*0610*/  MOV R7, R2 ;  /* 0x0000000200077202 */ /* 0x000fe20000000f00 */
[----:B------:R-:W-:Y:S01]  /*0620*/  IMAD.MOV.U32 R6, RZ, RZ, R16 ;  /* 0x000000ffff067224 */ /* 0x000fe200078e0010 */
[----:B--23--:R0:W-:Y:S06]  /*0630*/  STL.64 [R1], R10 ;  /* 0x0000000a01007387 */ /* 0x00c1ec0000100a00 */
[----:B------:R-:W-:-:S07]  /*0640*/  LEPC R20, `(.L_x_8) ;  /* 0x000000001014794e */ /* 0x000fce0000000000 */
[----:B0-----:R-:W-:Y:S05]  /*0650*/  CALL.ABS.NOINC R8 ;  /* 0x0000000008007343 */ /* 0x001fea0003c00000 */
.L_x_8:
        /* <DEDUP_REMOVED lines=12> */
.L_x_9:
        /* <DEDUP_REMOVED lines=12> */
.L_x_10:
        /* <DEDUP_REMOVED lines=12> */
.L_x_11:
        /* <DEDUP_REMOVED lines=12> */
.L_x_12:
        /* <DEDUP_REMOVED lines=12> */
.L_x_13:
        /* <DEDUP_REMOVED lines=12> */
.L_x_14:
        /* <DEDUP_REMOVED lines=12> */
.L_x_15:
        /* <DEDUP_REMOVED lines=12> */
.L_x_16:
        /* <DEDUP_REMOVED lines=12> */
.L_x_17:
        /* <DEDUP_REMOVED lines=12> */
.L_x_18:
        /* <DEDUP_REMOVED lines=12> */
.L_x_19:
[----:B------:R-:W-:Y:S01]  /*0ea0*/  IADD3 R35, PT, PT, R35, 0x10, RZ ;  /* 0x0000001023237810 */ /* 0x000fe20007ffe0ff */
[C---:B------:R-:W-:Y:S01]  /*0eb0*/  IMAD.IADD R18, R37.reuse, 0x1, R18 ;  /* 0x0000000125127824 */ /* 0x040fe200078e0212 */
[C---:B------:R-:W-:Y:S01]  /*0ec0*/  IADD3 R22, PT, PT, R37.reuse, R22, RZ ;  /* 0x0000001625167210 */ /* 0x040fe20007ffe0ff */
[----:B------:R-:W-:Y:S01]  /*0ed0*/  IMAD.IADD R19, R37, 0x1, R19 ;  /* 0x0000000125137824 */ /* 0x000fe200078e0213 */
[----:B------:R-:W-:Y:S01]  /*0ee0*/  ISETP.NE.AND P0, PT, R35, RZ, PT ;  /* 0x000000ff2300720c */ /* 0x000fe20003f05270 */
[C---:B------:R-:W-:Y:S01]  /*0ef0*/  IMAD.IADD R23, R37.reuse, 0x1, R23 ;  /* 0x0000000125177824 */ /* 0x040fe200078e0217 */
[C---:B------:R-:W-:Y:S01]  /*0f00*/  IADD3 R25, PT, PT, R37.reuse, R25, RZ ;  /* 0x0000001925197210 */ /* 0x040fe20007ffe0ff */
[C---:B------:R-:W-:Y:S01]  /*0f10*/  IMAD.IADD R24, R37.reuse, 0x1, R24 ;  /* 0x0000000125187824 */ /* 0x040fe200078e0218 */
[C---:B------:R-:W-:Y:S01]  /*0f20*/  IADD3 R28, PT, PT, R37.reuse, R28, RZ ;  /* 0x0000001c251c7210 */ /* 0x040fe20007ffe0ff */
[C---:B------:R-:W-:Y:S01]  /*0f30*/  IMAD.IADD R26, R37.reuse, 0x1, R26 ;  /* 0x00000001251a7824 */ /* 0x040fe200078e021a */
[C---:B------:R-:W-:Y:S01]  /*0f40*/  IADD3 R31, PT, PT, R37.reuse, R31, RZ ;  /* 0x0000001f251f7210 */ /* 0x040fe20007ffe0ff */
[C---:B------:R-:W-:Y:S01]  /*0f50*/  IMAD.IADD R27, R37.reuse, 0x1, R27 ;  /* 0x00000001251b7824 */ /* 0x040fe200078e021b */
[C---:B------:R-:W-:Y:S01]  /*0f60*/  IADD3 R34, PT, PT, R37.reuse, R34, RZ ;  /* 0x0000002225227210 */ /* 0x040fe20007ffe0ff */
[----:B------:R-:W-:-:S02]  /*0f70*/  IMAD.IADD R29, R37, 0x1, R29 ;  /* 0x00000001251d7824 */ /* 0x000fc400078e021d */
[C---:B------:R-:W-:Y:S02]  /*0f80*/  IMAD.IADD R30, R37.reuse, 0x1, R30 ;  /* 0x00000001251e7824 */ /* 0x040fe400078e021e */
[C---:B------:R-:W-:Y:S02]  /*0f90*/  IMAD.IADD R32, R37.reuse, 0x1, R32 ;  /* 0x0000000125207824 */ /* 0x040fe400078e0220 */
[C---:B------:R-:W-:Y:S02]  /*0fa0*/  IMAD.IADD R33, R37.reuse, 0x1, R33 ;  /* 0x0000000125217824 */ /* 0x040fe400078e0221 */
[----:B------:R-:W-:Y:S01]  /*0fb0*/  IMAD.WIDE.U32 R38, R37, 0x8, R38 ;  /* 0x0000000825267825 */ /* 0x000fe200078e0026 */
[----:B------:R-:W-:Y:S06]  /*0fc0*/  @P0 BRA `(.L_x_20) ;  /* 0xfffffff000b40947 */ /* 0x000fec000383ffff */
[----:B------:R-:W-:Y:S05]  /*0fd0*/  BSYNC.RECONVERGENT B6 ;  /* 0x0000000000067941 */ /* 0x000fea0003800200 */
.L_x_3:
[----:B------:R-:W0:Y:S02]  /*0fe0*/  LDCU UR4, c[0x0][0x384] ;  /* 0x00007080ff0477ac */ /* 0x000e240008000800 */
[----:B0-----:R-:W-:-:S06]  /*0ff0*/  ULOP3.LUT UR4, UR4, 0x7ffffff0, URZ, 0xc0, !UPT ;  /* 0x7ffffff004047892 */ /* 0x001fcc000f8ec0ff */
[----:B------:R-:W-:-:S07]  /*1000*/  IMAD.U32 R19, RZ, RZ, UR4 ;  /* 0x00000004ff137e24 */ /* 0x000fce000f8e00ff */
.L_x_2:
[----:B------:R-:W1:Y:S02]  /*1010*/  LDC R18, c[0x0][0x384] ;  /* 0x0000e100ff127b82 */ /* 0x000e640000000800 */
[----:B-1----:R-:W-:-:S04]  /*1020*/  LOP3.LUT R0, R18, 0xf, RZ, 0xc0, !PT ;  /* 0x0000000f12007812 */ /* 0x002fc800078ec0ff */
[----:B------:R-:W-:-:S13]  /*1030*/  ISETP.NE.AND P0, PT, R0, RZ, PT ;  /* 0x000000ff0000720c */ /* 0x000fda0003f05270 */
[----:B------:R-:W-:Y:S05]  /*1040*/  @!P0 BRA `(.L_x_21) ;  /* 0x0000000c00ac8947 */ /* 0x000fea0003800000 */
[----:B------:R-:W-:-:S05]  /*1050*/  VIADD R0, R0, 0xffffffff ;  /* 0xffffffff00007836 */ /* 0x000fca0000000000 */
[----:B------:R-:W-:-:S13]  /*1060*/  ISETP.GE.U32.AND P0, PT, R0, 0x7, PT ;  /* 0x000000070000780c */ /* 0x000fda0003f06070 */
[----:B------:R-:W-:Y:S05]  /*1070*/  @!P0 BRA `(.L_x_22) ;  /* 0x0000000400c88947 */ /* 0x000fea0003800000 */
[----:B------:R-:W1:Y:S01]  /*1080*/  LDC.64 R8, c[0x0][0x388] ;  /* 0x0000e200ff087b82 */ /* 0x000e620000000a00 */
[----:B------:R-:W2:Y:S02]  /*1090*/  LDCU UR4, c[0x0][0x380] ;  /* 0x00007000ff0477ac */ /* 0x000ea40008000800 */
[----:B--2---:R-:W-:Y:S01]  /*10a0*/  IMAD R23, R19, UR4, R36 ;  /* 0x0000000413177c24 */ /* 0x004fe2000f8e0224 */
[----:B------:R-:W-:Y:S01]  /*10b0*/  MOV R17, 0x168 ;  /* 0x0000016800117802 */ /* 0x000fe20000000f00 */
[----:B------:R-:W2:Y:S02]  /*10c0*/  LDCU.64 UR4, c[0x4][0x158] ;  /* 0x01002b00ff0477ac */ /* 0x000ea40008000a00 */
[----:B-1----:R-:W-:-:S06]  /*10d0*/  IMAD.WIDE.U32 R8, R23, 0x8, R8 ;  /* 0x0000000817087825 */ /* 0x002fcc00078e0008 */
[----:B0-----:R-:W3:Y:S01]  /*10e0*/  LDG.E.64 R8, desc[UR36][R8.64] ;  /* 0x0000002408087981 */ /* 0x001ee2000c1e1b00 */
[----:B------:R0:W1:Y:S01]  /*10f0*/  LDC.64 R10, c[0x4][R17] ;  /* 0x01000000110a7b82 */ /* 0x0000620000000a00 */
[----:B------:R-:W-:Y:S01]  /*1100*/  MOV R6, R16 ;  /* 0x0000001000067202 */ /* 0x000fe20000000f00 */
[----:B------:R-:W-:Y:S01]  /*1110*/  IMAD.MOV.U32 R7, RZ, RZ, R2 ;  /* 0x000000ffff077224 */ /* 0x000fe200078e0002 */
[----:B--2---:R-:W-:Y:S01]  /*1120*/  MOV R4, UR4 ;  /* 0x0000000400047c02 */ /* 0x004fe20008000f00 */
[----:B------:R-:W-:Y:S01]  /*1130*/  IMAD.U32 R5, RZ, RZ, UR5 ;  /* 0x00000005ff057e24 */ /* 0x000fe2000f8e00ff */
[----:B-1-3--:R0:W-:Y:S06]  /*1140*/  STL.64 [R1], R8 ;  /* 0x0000000801007387 */ /* 0x00a1ec0000100a00 */
[----:B------:R-:W-:-:S07]  /*1150*/  LEPC R20, `(.L_x_23) ;  /* 0x000000001014794e */ /* 0x000fce0000000000 */
[----:B0-----:R-:W-:Y:S05]  /*1160*/  CALL.ABS.NOINC R10 ;  /* 0x000000000a007343 */ /* 0x001fea0003c00000 */
.L_x_23:
[----:B------:R-:W0:Y:S01]  /*1170*/  LDC.64 R8, c[0x0][0x388] ;  /* 0x0000e200ff087b82 */ /* 0x000e220000000a00 */
[----:B------:R-:W1:Y:S02]  /*1180*/  LDCU UR4, c[0x0][0x380] ;  /* 0x00007000ff0477ac */ /* 0x000e640008000800 */
[----:B-1----:R-:W-:-:S05]  /*1190*/  IADD3 R23, PT, PT, R23, UR4, RZ ;  /* 0x0000000417177c10 */ /* 0x002fca000fffe0ff */
[----:B------:R1:W2:Y:S01]  /*11a0*/  LDC.64 R10, c[0x4][R17] ;  /* 0x01000000110a7b82 */ /* 0x0002a20000000a00 */
[----:B------:R-:W3:Y:S01]  /*11b0*/  LDCU.64 UR4, c[0x4][0x158] ;  /* 0x01002b00ff0477ac */ /* 0x000ee20008000a00 */
[----:B0-----:R-:W-:-:S06]  /*11c0*/  IMAD.WIDE.U32 R8, R23, 0x8, R8 ;  /* 0x0000000817087825 */ /* 0x001fcc00078e0008 */
[----:B------:R-:W4:Y:S01]  /*11d0*/  LDG.E.64 R8, desc[UR36][R8.64] ;  /* 0x0000002408087981 */ /* 0x000f22000c1e1b00 */
[----:B------:R-:W-:Y:S01]  /*11e0*/  IMAD.MOV.U32 R6, RZ, RZ, R16 ;  /* 0x000000ffff067224 */ /* 0x000fe200078e0010 */
[----:B------:R-:W-:Y:S01]  /*11f0*/  MOV R7, R2 ;  /* 0x0000000200077202 */ /* 0x000fe20000000f00 */
[----:B---3--:R-:W-:Y:S01]  /*1200*/  IMAD.U32 R4, RZ, RZ, UR4 ;  /* 0x00000004ff047e24 */ /* 0x008fe2000f8e00ff */
[----:B------:R-:W-:Y:S01]  /*1210*/  MOV R5, UR5 ;  /* 0x0000000500057c02 */ /* 0x000fe20008000f00 */
[----:B--2-4-:R1:W-:Y:S06]  /*1220*/  STL.64 [R1], R8 ;  /* 0x0000000801007387 */ /* 0x0143ec0000100a00 */
[----:B------:R-:W-:-:S07]  /*1230*/  LEPC R20, `(.L_x_24) ;  /* 0x000000001014794e */ /* 0x000fce0000000000 */
[----:B-1----:R-:W-:Y:S05]  /*1240*/  CALL.ABS.NOINC R10 ;  /* 0x000000000a007343 */ /* 0x002fea0003c00000 */
.L_x_24:
[----:B------:R-:W0:Y:S01]  /*1250*/  LDC.64 R8, c[0x0][0x388] ;  /* 0x0000e200ff087b82 */ /* 0x000e220000000a00 */
[----:B------:R-:W1:Y:S02]  /*1260*/  LDCU UR4, c[0x0][0x380] ;  /* 0x00007000ff0477ac */ /* 0x000e640008000800 */
[----:B-1----:R-:W-:-:S05]  /*1270*/  VIADD R23, R23, UR4 ;  /* 0x0000000417177c36 */ /* 0x002fca0008000000 */
[----:B------:R1:W2:Y:S01]  /*1280*/  LDC.64 R10, c[0x4][R17] ;  /* 0x01000000110a7b82 */ /* 0x0002a20000000a00 */
[----:B------:R-:W3:Y:S01]  /*1290*/  LDCU.64 UR4, c[0x4][0x158] ;  /* 0x01002b00ff0477ac */ /* 0x000ee20008000a00 */
[----:B0-----:R-:W-:-:S06]  /*12a0*/  IMAD.WIDE.U32 R8, R23, 0x8, R8 ;  /* 0x0000000817087825 */ /* 0x001fcc00078e0008 */
[----:B------:R-:W4:Y:S01]  /*12b0*/  LDG.E.64 R8, desc[UR36][R8.64] ;  /* 0x0000002408087981 */ /* 0x000f22000c1e1b00 */
[----:B------:R-:W-:Y:S01]  /*12c0*/  MOV R6, R16 ;  /* 0x0000001000067202 */ /* 0x000fe20000000f00 */
[----:B------:R-:W-:Y:S01]  /*12d0*/  IMAD.MOV.U32 R7, RZ, RZ, R2 ;  /* 0x000000ffff077224 */ /* 0x000fe200078e0002 */
[----:B---3--:R-:W-:Y:S01]  /*12e0*/  MOV R4, UR4 ;  /* 0x0000000400047c02 */ /* 0x008fe20008000f00 */
[----:B------:R-:W-:Y:S01]  /*12f0*/  IMAD.U32 R5, RZ, RZ, UR5 ;  /* 0x00000005ff057e24 */ /* 0x000fe2000f8e00ff */
[----:B--2-4-:R1:W-:Y:S06]  /*1300*/  STL.64 [R1], R8 ;  /* 0x0000000801007387 */ /* 0x0143ec0000100a00 */
[----:B------:R-:W-:-:S07]  /*1310*/  LEPC R20, `(.L_x_25) ;  /* 0x000000001014794e */ /* 0x000fce0000000000 */
[----:B-1----:R-:W-:Y:S05]  /*1320*/  CALL.ABS.NOINC R10 ;  /* 0x000000000a007343 */ /* 0x002fea0003c00000 */
.L_x_25:
        /* <DEDUP_REMOVED lines=14> */
.L_x_26:
        /* <DEDUP_REMOVED lines=14> */
.L_x_27:
        /* <DEDUP_REMOVED lines=14> */
.L_x_28:
        /* <DEDUP_REMOVED lines=14> */
.L_x_29:
        /* <DEDUP_REMOVED lines=14> */
.L_x_30:
[----:B------:R-:W-:-:S07]  /*1790*/  VIADD R19, R19, 0x8 ;  /* 0x0000000813137836 */ /* 0x000fce0000000000 */
.L_x_22:
[----:B------:R-:W-:-:S04]  /*17a0*/  LOP3.LUT R0, R18, 0x7, RZ, 0xc0, !PT ;  /* 0x0000000712007812 */ /* 0x000fc800078ec0ff */
[----:B------:R-:W-:-:S13]  /*17b0*/  ISETP.NE.AND P0, PT, R0, RZ, PT ;  /* 0x000000ff0000720c */ /* 0x000fda0003f05270 */
[----:B------:R-:W-:Y:S05]  /*17c0*/  @!P0 BRA `(.L_x_21) ;  /* 0x0000000400cc8947 */ /* 0x000fea0003800000 */
[----:B------:R-:W-:-:S04]  /*17d0*/  IADD3 R0, PT, PT, R0, -0x1, RZ ;  /* 0xffffffff00007810 */ /* 0x000fc80007ffe0ff */
        /* <DEDUP_REMOVED lines=10> */
[----:B------:R-:W-:Y:S01]  /*1880*/  IMAD.MOV.U32 R6, RZ, RZ, R16 ;  /* 0x000000ffff067224 */ /* 0x000fe200078e0010 */
[----:B------:R-:W-:Y:S01]  /*1890*/  MOV R7, R2 ;  /* 0x0000000200077202 */ /* 0x000fe20000000f00 */
[----:B--2---:R-:W-:Y:S01]  /*18a0*/  IMAD.U32 R4, RZ, RZ, UR4 ;  /* 0x00000004ff047e24 */ /* 0x004fe2000f8e00ff */
[----:B------:R-:W-:Y:S01]  /*18b0*/  MOV R5, UR5 ;  /* 0x0000000500057c02 */ /* 0x000fe20008000f00 */
[----:B-1-3--:R0:W-:Y:S06]  /*18c0*/  STL.64 [R1], R8 ;  /* 0x0000000801007387 */ /* 0x00a1ec0000100a00 */
[----:B------:R-:W-:-:S07]  /*18d0*/  LEPC R20, `(.L_x_32) ;  /* 0x000000001014794e */ /* 0x000fce0000000000 */
[----:B0-----:R-:W-:Y:S05]  /*18e0*/  CALL.ABS.NOINC R10 ;  /* 0x000000000a007343 */ /* 0x001fea0003c00000 */
.L_x_32:
        /* <DEDUP_REMOVED lines=14> */
.L_x_33:
        /* <DEDUP_REMOVED lines=14> */
.L_x_34:
        /* <DEDUP_REMOVED lines=14> */
.L_x_35:
[----:B------:R-:W-:-:S07]  /*1b90*/  IADD3 R19, PT, PT, R19, 0x4, RZ ;  /* 0x0000000413137810 */ /* 0x000fce0007ffe0ff */
.L_x_31:
[----:B------:R-:W-:-:S04]  /*1ba0*/  LOP3.LUT R18, R18, 0x3, RZ, 0xc0, !PT ;  /* 0x0000000312127812 */ /* 0x000fc800078ec0ff */
[----:B------:R-:W-:-:S13]  /*1bb0*/  ISETP.NE.AND P0, PT, R18, RZ, PT ;  /* 0x000000ff1200720c */ /* 0x000fda0003f05270 */
        /* <DEDUP_REMOVED lines=9> */
[----:B------:R-:W-:Y:S01]  /*1c50*/  ISETP.NE.AND P0, PT, R18, 0x1, PT ;  /* 0x000000011200780c */ /* 0x000fe20003f05270 */
[----:B------:R-:W-:Y:S01]  /*1c60*/  IMAD.MOV.U32 R6, RZ, RZ, R16 ;  /* 0x000000ffff067224 */ /* 0x000fe200078e0010 */
[----:B------:R-:W-:Y:S02]  /*1c70*/  MOV R7, R2 ;  /* 0x0000000200077202 */ /* 0x000fe40000000f00 */
[----:B------:R-:W-:Y:S01]  /*1c80*/  P2R R0, PR, RZ, 0x1 ;  /* 0x00000001ff007803 */ /* 0x000fe20000000000 */
[----:B--2---:R-:W-:Y:S01]  /*1c90*/  IMAD.U32 R4, RZ, RZ, UR4 ;  /* 0x00000004ff047e24 */ /* 0x004fe2000f8e00ff */
[----:B------:R-:W-:Y:S01]  /*1ca0*/  MOV R5, UR5 ;  /* 0x0000000500057c02 */ /* 0x000fe20008000f00 */
[----:B-1-3--:R0:W-:Y:S06]  /*1cb0*/  STL.64 [R1], R8 ;  /* 0x0000000801007387 */ /* 0x00a1ec0000100a00 */
[----:B------:R-:W-:-:S07]  /*1cc0*/  LEPC R20, `(.L_x_36) ;  /* 0x000000001014794e */ /* 0x000fce0000000000 */
[----:B0-----:R-:W-:Y:S05]  /*1cd0*/  CALL.ABS.NOINC R10 ;  /* 0x000000000a007343 */ /* 0x001fea0003c00000 */
.L_x_36:
[----:B------:R-:W-:-:S13]  /*1ce0*/  ISETP.NE.AND P6, PT, R18, 0x1, PT ;  /* 0x000000011200780c */ /* 0x000fda0003fc5270 */
[----:B------:R-:W-:Y:S05]  /*1cf0*/  @!P6 BRA `(.L_x_21) ;  /* 0x000000000080e947 */ /* 0x000fea0003800000 */
[----:B------:R-:W0:Y:S01]  /*1d00*/  LDC.64 R8, c[0x0][0x388] ;  /* 0x0000e200ff087b82 */ /* 0x000e220000000a00 */
[----:B------:R-:W1:Y:S02]  /*1d10*/  LDCU UR4, c[0x0][0x380] ;  /* 0x00007000ff0477ac */ /* 0x000e640008000800 */
[----:B-1----:R-:W-:-:S05]  /*1d20*/  VIADD R19, R19, UR4 ;  /* 0x0000000413137c36 */ /* 0x002fca0008000000 */
[----:B------:R1:W2:Y:S01]  /*1d30*/  LDC.64 R10, c[0x4][R17] ;  /* 0x01000000110a7b82 */ /* 0x0002a20000000a00 */
[----:B------:R-:W3:Y:S01]  /*1d40*/  LDCU.64 UR4, c[0x4][0x158] ;  /* 0x01002b00ff0477ac */ /* 0x000ee20008000a00 */
[----:B0-----:R-:W-:-:S06]  /*1d50*/  IMAD.WIDE.U32 R8, R19, 0x8, R8 ;  /* 0x0000000813087825 */ /* 0x001fcc00078e0008 */
[----:B------:R-:W4:Y:S01]  /*1d60*/  LDG.E.64 R8, desc[UR36][R8.64] ;  /* 0x0000002408087981 */ /* 0x000f22000c1e1b00 */
[----:B------:R-:W-:Y:S01]  /*1d70*/  ISETP.NE.AND P0, PT, R18, 0x2, PT ;  /* 0x000000021200780c */ /* 0x000fe20003f05270 */
[----:B------:R-:W-:Y:S01]  /*1d80*/  IMAD.MOV.U32 R7, RZ, RZ, R2 ;  /* 0x000000ffff077224 */ /* 0x000fe200078e0002 */
[----:B------:R-:W-:Y:S02]  /*1d90*/  MOV R6, R16 ;  /* 0x0000001000067202 */ /* 0x000fe40000000f00 */
[----:B------:R-:W-:Y:S02]  /*1da0*/  P2R R0, PR, RZ, 0x1 ;  /* 0x00000001ff007803 */ /* 0x000fe40000000000 */
[----:B---3--:R-:W-:Y:S01]  /*1db0*/  MOV R4, UR4 ;  /* 0x0000000400047c02 */ /* 0x008fe20008000f00 */
[----:B------:R-:W-:Y:S01]  /*1dc0*/  IMAD.U32 R5, RZ, RZ, UR5 ;  /* 0x00000005ff057e24 */ /* 0x000fe2000f8e00ff */
[----:B--2-4-:R1:W-:Y:S06]  /*1dd0*/  STL.64 [R1], R8 ;  /* 0x0000000801007387 */ /* 0x0143ec0000100a00 */
[----:B------:R-:W-:-:S07]  /*1de0*/  LEPC R20, `(.L_x_37) ;  /* 0x000000001014794e */ /* 0x000fce0000000000 */
[----:B-1----:R-:W-:Y:S05]  /*1df0*/  CALL.ABS.NOINC R10 ;  /* 0x000000000a007343 */ /* 0x002fea0003c00000 */
.L_x_37:
[----:B------:R-:W-:-:S13]  /*1e00*/  ISETP.NE.AND P6, PT, R18, 0x2, PT ;  /* 0x000000021200780c */ /* 0x000fda0003fc5270 */
[----:B------:R-:W-:Y:S05]  /*1e10*/  @!P6 BRA `(.L_x_21) ;  /* 0x000000000038e947 */ /* 0x000fea0003800000 */
        /* <DEDUP_REMOVED lines=14> */
.L_x_21:
[----:B------:R-:W-:Y:S01]  /*1f00*/  MOV R0, 0x168 ;  /* 0x0000016800007802 */ /* 0x000fe20000000f00 */
[----:B------:R-:W1:Y:S01]  /*1f10*/  LDCU.64 UR4, c[0x4][0x160] ;  /* 0x01002c00ff0477ac */ /* 0x000e620008000a00 */
[----:B------:R-:W-:Y:S02]  /*1f20*/  CS2R R6, SRZ ;  /* 0x0000000000067805 */ /* 0x000fe4000001ff00 */
[----:B------:R2:W3:Y:S01]  /*1f30*/  LDC.64 R8, c[0x4][R0] ;  /* 0x0100000000087b82 */ /* 0x0004e20000000a00 */
[----:B-1----:R-:W-:Y:S01]  /*1f40*/  IMAD.U32 R4, RZ, RZ, UR4 ;  /* 0x00000004ff047e24 */ /* 0x002fe2000f8e00ff */
[----:B--2---:R-:W-:-:S07]  /*1f50*/  MOV R5, UR5 ;  /* 0x0000000500057c02 */ /* 0x004fce0008000f00 */
[----:B------:R-:W-:-:S07]  /*1f60*/  LEPC R20, `(.L_x_38) ;  /* 0x000000001014794e */ /* 0x000fce0000000000 */
[----:B0--3--:R-:W-:Y:S05]  /*1f70*/  CALL.ABS.NOINC R8 ;  /* 0x0000000008007343 */ /* 0x009fea0003c00000 */
.L_x_38:
[----:B------:R-:W0:Y:S01]  /*1f80*/  LDCU UR4, c[0x0][0x380] ;  /* 0x00007000ff0477ac */ /* 0x000e220008000800 */
[----:B------:R-:W-:-:S05]  /*1f90*/  VIADD R36, R36, 0x1 ;  /* 0x0000000124247836 */ /* 0x000fca0000000000 */
[----:B0-----:R-:W-:-:S13]  /*1fa0*/  ISETP.NE.AND P0, PT, R36, UR4, PT ;  /* 0x0000000424007c0c */ /* 0x001fda000bf05270 */
[----:B------:R-:W-:Y:S05]  /*1fb0*/  @!P0 EXIT ;  /* 0x000000000000894d */ /* 0x000fea0003800000 */
[----:B------:R-:W-:Y:S05]  /*1fc0*/  BRA `(.L_x_39) ;  /* 0xffffffe000487947 */ /* 0x000fea000383ffff */
.L_x_1:
[C---:B------:R-:W-:Y:S02]  /*1fd0*/  IADD3 R0, PT, PT, R17.reuse, -0x1, RZ ;  /* 0xffffffff11007810 */ /* 0x040fe40007ffe0ff */
[----:B------:R-:W-:Y:S02]  /*1fe0*/  LOP3.LUT R16, R17, 0x3, RZ, 0xc0, !PT ;  /* 0x0000000311107812 */ /* 0x000fe400078ec0ff */
[----:B------:R-:W-:-:S13]  /*1ff0*/  ISETP.GE.U32.AND P0, PT, R0, 0x3, PT ;  /* 0x000000030000780c */ /* 0x000fda0003f06070 */
[----:B------:R-:W-:Y:S05]  /*2000*/  @!P0 BRA `(.L_x_40) ;  /* 0x0000000000988947 */ /* 0x000fea0003800000 */
[----:B------:R-:W-:Y:S01]  /*2010*/  BSSY.RECONVERGENT B6, `(.L_x_40) ;  /* 0x0000025000067945 */ /* 0x000fe20003800200 */
[----:B------:R-:W-:Y:S01]  /*2020*/  LOP3.LUT R17, R17, 0x7ffffffc, RZ, 0xc0, !PT ;  /* 0x7ffffffc11117812 */ /* 0x000fe200078ec0ff */
[----:B------:R-:W-:-:S07]  /*2030*/  IMAD.MOV.U32 R18, RZ, RZ, RZ ;  /* 0x000000ffff127224 */ /* 0x000fce00078e00ff */
.L_x_45:
[----:B------:R-:W-:Y:S01]  /*2040*/  MOV R2, 0x168 ;  /* 0x0000016800027802 */ /* 0x000fe20000000f00 */
[----:B------:R-:W0:Y:S01]  /*2050*/  LDCU.64 UR4, c[0x4][0x160] ;  /* 0x01002c00ff0477ac */ /* 0x000e220008000a00 */
[----:B------:R-:W-:Y:S02]  /*2060*/  IADD3 R18, PT, PT, R18, 0x4, RZ ;  /* 0x0000000412127810 */ /* 0x000fe40007ffe0ff */
[----:B------:R-:W-:Y:S01]  /*2070*/  CS2R R6, SRZ ;  /* 0x0000000000067805 */ /* 0x000fe2000001ff00 */
[----:B------:R1:W2:Y:S01]  /*2080*/  LDC.64 R8, c[0x4][R2] ;  /* 0x0100000002087b82 */ /* 0x0002a20000000a00 */
[----:B------:R-:W-:-:S04]  /*2090*/  ISETP.NE.AND P0, PT, R18, R17, PT ;  /* 0x000000111200720c */ /* 0x000fc80003f05270 */
[----:B------:R-:W-:Y:S01]  /*20a0*/  P2R R19, PR, RZ, 0x1 ;  /* 0x00000001ff137803 */ /* 0x000fe20000000000 */
[----:B0-----:R-:W-:Y:S01]  /*20b0*/  IMAD.U32 R4, RZ, RZ, UR4 ;  /* 0x00000004ff047e24 */ /* 0x001fe2000f8e00ff */
[----:B-1----:R-:W-:-:S07]  /*20c0*/  MOV R5, UR5 ;  /* 0x0000000500057c02 */ /* 0x002fce0008000f00 */
[----:B------:R-:W-:-:S07]  /*20d0*/  LEPC R20, `(.L_x_41) ;  /* 0x000000001014794e */ /* 0x000fce0000000000 */
[----:B--2---:R-:W-:Y:S05]  /*20e0*/  CALL.ABS.NOINC R8 ;  /* 0x0000000008007343 */ /* 0x004fea0003c00000 */
.L_x_41:
[----:B------:R0:W1:Y:S01]  /*20f0*/  LDC.64 R8, c[0x4][R2] ;  /* 0x0100000002087b82 */ /* 0x0000620000000a00 */
[----:B------:R-:W2:Y:S01]  /*2100*/  LDCU.64 UR4, c[0x4][0x160] ;  /* 0x01002c00ff0477ac */ /* 0x000ea20008000a00 */
[----:B------:R-:W-:Y:S01]  /*2110*/  CS2R R6, SRZ ;  /* 0x0000000000067805 */ /* 0x000fe2000001ff00 */
[----:B--2---:R-:W-:Y:S01]  /*2120*/  IMAD.U32 R4, RZ, RZ, UR4 ;  /* 0x00000004ff047e24 */ /* 0x004fe2000f8e00ff */
[----:B0-----:R-:W-:-:S07]  /*2130*/  MOV R5, UR5 ;  /* 0x0000000500057c02 */ /* 0x001fce0008000f00 */
[----:B------:R-:W-:-:S07]  /*2140*/  LEPC R20, `(.L_x_42) ;  /* 0x000000001014794e */ /* 0x000fce0000000000 */
[----:B-1----:R-:W-:Y:S05]  /*2150*/  CALL.ABS.NOINC R8 ;  /* 0x0000000008007343 */ /* 0x002fea0003c00000 */
.L_x_42:
[----:B------:R0:W1:Y:S01]  /*2160*/  LDC.64 R8, c[0x4][R2] ;  /* 0x0100000002087b82 */ /* 0x0000620000000a00 */
[----:B------:R-:W2:Y:S01]  /*2170*/  LDCU.64 UR4, c[0x4][0x160] ;  /* 0x01002c00ff0477ac */ /* 0x000ea20008000a00 */
[----:B------:R-:W-:Y:S01]  /*2180*/  CS2R R6, SRZ ;  /* 0x0000000000067805 */ /* 0x000fe2000001ff00 */
[----:B--2---:R-:W-:Y:S01]  /*2190*/  IMAD.U32 R4, RZ, RZ, UR4 ;  /* 0x00000004ff047e24 */ /* 0x004fe2000f8e00ff */
[----:B0-----:R-:W-:-:S07]  /*21a0*/  MOV R5, UR5 ;  /* 0x0000000500057c02 */ /* 0x001fce0008000f00 */
[----:B------:R-:W-:-:S07]  /*21b0*/  LEPC R20, `(.L_x_43) ;  /* 0x000000001014794e */ /* 0x000fce0000000000 */
[----:B-1----:R-:W-:Y:S05]  /*21c0*/  CALL.ABS.NOINC R8 ;  /* 0x0000000008007343 */ /* 0x002fea0003c00000 */
.L_x_43:
[----:B------:R-:W0:Y:S01]  /*21d0*/  LDC.64 R2, c[0x4][R2] ;  /* 0x0100000002027b82 */ /* 0x000e220000000a00 */
[----:B------:R-:W1:Y:S01]  /*21e0*/  LDCU.64 UR4, c[0x4][0x160] ;  /* 0x01002c00ff0477ac */ /* 0x000e620008000a00 */
[----:B------:R-:W-:Y:S01]  /*21f0*/  CS2R R6, SRZ ;  /* 0x0000000000067805 */ /* 0x000fe2000001ff00 */
[----:B-1----:R-:W-:Y:S01]  /*2200*/  IMAD.U32 R4, RZ, RZ, UR4 ;  /* 0x00000004ff047e24 */ /* 0x002fe2000f8e00ff */
[----:B------:R-:W-:-:S07]  /*2210*/  MOV R5, UR5 ;  /* 0x0000000500057c02 */ /* 0x000fce0008000f00 */
[----:B------:R-:W-:-:S07]  /*2220*/  LEPC R20, `(.L_x_44) ;  /* 0x000000001014794e */ /* 0x000fce0000000000 */
[----:B0-----:R-:W-:Y:S05]  /*2230*/  CALL.ABS.NOINC R2 ;  /* 0x0000000002007343 */ /* 0x001fea0003c00000 */
.L_x_44:
[----:B------:R-:W-:-:S13]  /*2240*/  ISETP.NE.AND P6, PT, R19, RZ, PT ;  /* 0x000000ff1300720c */ /* 0x000fda0003fc5270 */
[----:B------:R-:W-:Y:S05]  /*2250*/  @P6 BRA `(.L_x_45) ;  /* 0xfffffffc00786947 */ /* 0x000fea000383ffff */
[----:B------:R-:W-:Y:S05]  /*2260*/  BSYNC.RECONVERGENT B6 ;  /* 0x0000000000067941 */ /* 0x000fea0003800200 */
.L_x_40:
[----:B------:R-:W-:-:S13]  /*2270*/  ISETP.NE.AND P0, PT, R16, RZ, PT ;  /* 0x000000ff1000720c */ /* 0x000fda0003f05270 */
[----:B------:R-:W-:Y:S05]  /*2280*/  @!P0 EXIT ;  /* 0x000000000000894d */ /* 0x000fea0003800000 */
[----:B------:R-:W-:-:S07]  /*2290*/  IMAD.MOV.U32 R17, RZ, RZ, RZ ;  /* 0x000000ffff117224 */ /* 0x000fce00078e00ff */
.L_x_47:
        /* <DEDUP_REMOVED lines=11> */
.L_x_46:
[----:B------:R-:W-:-:S13]  /*2350*/  ISETP.NE.AND P6, PT, R18, RZ, PT ;  /* 0x000000ff1200720c */ /* 0x000fda0003fc5270 */
[----:B------:R-:W-:Y:S05]  /*2360*/  @P6 BRA `(.L_x_47) ;  /* 0xfffffffc00cc6947 */ /* 0x000fea000383ffff */
[----:B------:R-:W-:Y:S05]  /*2370*/  EXIT ;  /* 0x000000000000794d */ /* 0x000fea0003800000 */
.L_x_48:
        /* <DEDUP_REMOVED lines=16> */
.L_x_50:


//--------------------- .nv.global.init           --------------------------
	.section	.nv.global.init,"aw",@progbits
.nv.global.init:
	.type		$str$1,@object
	.size		$str$1,($str - $str$1)
$str$1:
        /*0000*/ 	.byte	0x0a, 0x00
	.type		$str,@object
	.size		$str,(.L_43 - $str)
$str:
        /*0002*/ 	.byte	0x25, 0x2e, 0x32, 0x6c, 0x66, 0x09, 0x00
.L_43:


//--------------------- .nv.shared.reserved.0     --------------------------
	.section	.nv.shared.reserved.0,"aw",@nobits
	.weak		__nv_reservedSMEM_offset_0_alias
	.size		__nv_reservedSMEM_offset_0_alias, 0, 64
	.other		__nv_reservedSMEM_offset_0_alias,@"STO_CUDA_RESERVED_SHARED STV_DEFAULT"
__nv_reservedSMEM_offset_0_alias:
	.zero		0
	.zero		64


//--------------------- .nv.global                --------------------------
	.section	.nv.global,"aw",@nobits
.nv.global:
	.type		_ZN34_INTERNAL_9c767d44_4_k_cu_6640f8006thrust24THRUST_300001_SM_1000_NS3seqE,@object
	.size		_ZN34_INTERNAL_9c767d44_4_k_cu_6640f8006thrust24THRUST_300001_SM_1000_NS3seqE,(_ZN34_INTERNAL_9c767d44_4_k_cu_6640f8004cuda3std3__48in_placeE - _ZN34_INTERNAL_9c767d44_4_k_cu_6640f8006thrust24THRUST_300001_SM_1000_NS3seqE)
_ZN34_INTERNAL_9c767d44_4_k_cu_6640f8006thrust24THRUST_300001_SM_1000_NS3seqE:
	.zero		1
	.type		_ZN34_INTERNAL_9c767d44_4_k_cu_6640f8004cuda3std3__48in_placeE,@object
	.size		_ZN34_INTERNAL_9c767d44_4_k_cu_6640f8004cuda3std3__48in_placeE,(_ZN34_INTERNAL_9c767d44_4_k_cu_6640f8004cuda3std6ranges3__45__cpo4sizeE - _ZN34_INTERNAL_9c767d44_4_k_cu_6640f8004cuda3std3__48in_placeE)
_ZN34_INTERNAL_9c767d44_4_k_cu_6640f8004cuda3std3__48in_placeE:
	.zero		1
	.type		_ZN34_INTERNAL_9c767d44_4_k_cu_6640f8004cuda3std6ranges3__45__cpo4sizeE,@object
	.size		_ZN34_INTERNAL_9c767d44_4_k_cu_6640f8004cuda3std6ranges3__45__cpo4sizeE,(_ZN34_INTERNAL_9c767d44_4_k_cu_6640f8006thrust24THRUST_300001_SM_1000_NS12placeholders2_3E - _ZN34_INTERNAL_9c767d44_4_k_cu_6640f8004cuda3std6ranges3__45__cpo4sizeE)
_ZN34_INTERNAL_9c767d44_4_k_cu_6640f8004cuda3std6ranges3__45__cpo4sizeE:
	.zero		1
	.type		_ZN34_INTERNAL_9c767d44_4_k_cu_6640f8006thrust24THRUST_300001_SM_1000_NS12placeholders2_3E,@object
	.size		_ZN34_INTERNAL_9c767d44_4_k_cu_6640f8006thrust24THRUST_300001_SM_1000_NS12placeholders2_3E,(_ZN34_INTERNAL_9c767d44_4_k_cu_6640f8004cuda3std3__45__cpo6cbeginE - _ZN34_INTERNAL_9c767d44_4_k_cu_6640f8006thrust24THRUST_300001_SM_1000_NS12placeholders2_3E)
_ZN34_INTERNAL_9c767d44_4_k_cu_6640f8006thrust24THRUST_300001_SM_1000_NS12placeholders2_3E:
	.zero		1
	.type		_ZN34_INTERNAL_9c767d44_4_k_cu_6640f8004cuda3std3__45__cpo6cbeginE,@object
	.size		_ZN34_INTERNAL_9c767d44_4_k_cu_6640f8004cuda3std3__45__cpo6cbeginE,(_ZN34_INTERNAL_9c767d44_4_k_cu_6640f8004cuda3std6ranges3__45__cpo6cbeginE - _ZN34_INTERNAL_9c767d44_4_k_cu_6640f8004cuda3std3__45__cpo6cbeginE)
_ZN34_INTERNAL_9c767d44_4_k_cu_6640f8004cuda3std3__45__cpo6cbeginE:
	.zero		1
	.type		_ZN34_INTERNAL_9c767d44_4_k_cu_6640f8004cuda3std6ranges3__45__cpo6cbeginE,@object
	.size		_ZN34_INTERNAL_9c767d44_4_k_cu_6640f8004cuda3std6ranges3__45__cpo6cbeginE,(_ZN34_INTERNAL_9c767d44_4_k_cu_6640f8006thrust24THRUST_300001_SM_1000_NS12placeholders2_7E - _ZN34_INTERNAL_9c767d44_4_k_cu_6640f8004cuda3std6ranges3__45__cpo6cbeginE)
_ZN34_INTERNAL_9c767d44_4_k_cu_6640f8004cuda3std6ranges3__45__cpo6cbeginE:
	.zero		1
	.type		_ZN34_INTERNAL_9c767d44_4_k_cu_6640f8006thrust24THRUST_300001_SM_1000_NS12placeholders2_7E,@object
	.size		_ZN34_INTERNAL_9c767d44_4_k_cu_6640f8006thrust24THRUST_300001_SM_1000_NS12placeholders2_7E,(_ZN34_INTERNAL_9c767d44_4_k_cu_6640f8004cuda3std3__45__cpo7crbeginE - _ZN34_INTERNAL_9c767d44_4_k_cu_6640f8006thrust24THRUST_300001_SM_1000_NS12placeholders2_7E)
_ZN34_INTERNAL_9c767d44_4_k_cu_6640f8006thrust24THRUST_300001_SM_1000_NS12placeholders2_7E:
	.zero		1
	.type		_ZN34_INTERNAL_9c767d44_4_k_cu_6640f8004cuda3std3__45__cpo7crbeginE,@object
	.size		_ZN34_INTERNAL_9c767d44_4_k_cu_6640f8004cuda3std3__45__cpo7crbeginE,(_ZN34_INTERNAL_9c767d44_4_k_cu_6640f8004cuda3std6ranges3__45__cpo4nextE - _ZN34_INTERNAL_9c767d44_4_k_cu_6640f8004cuda3std3__45__cpo7crbeginE)
_ZN34_INTERNAL_9c767d44_4_k_cu_6640f8004cuda3std3__45__cpo7crbeginE:
	.zero		1
	.type		_ZN34_INTERNAL_9c767d44_4_k_cu_6640f8004cuda3std6ranges3__45__cpo4nextE,@object
	.size		_ZN34_INTERNAL_9c767d44_4_k_cu_6640f8004cuda3std6ranges3__45__cpo4nextE,(_ZN34_INTERNAL_9c767d44_4_k_cu_6640f8004cuda3std6ranges3__45__cpo4swapE - _ZN34_INTERNAL_9c767d44_4_k_cu_6640f8004cuda3std6ranges3__45__cpo4nextE)
_ZN34_INTERNAL_9c767d44_4_k_cu_6640f8004cuda3std6ranges3__45__cpo4nextE:
	.zero		1
	.type		_ZN34_INTERNAL_9c767d44_4_k_cu_6640f8004cuda3std6ranges3__45__cpo4swapE,@object
	.size		_ZN34_INTERNAL_9c767d44_4_k_cu_6640f8004cuda3std6ranges3__45__cpo4swapE,(_ZN34_INTERNAL_9c767d44_4_k_cu_6640f8006thrust24THRUST_300001_SM_1000_NS8cuda_cub10par_nosyncE - _ZN34_INTERNAL_9c767d44_4_k_cu_6640f8004cuda3std6ranges3__45__cpo4swapE)
_ZN34_INTERNAL_9c767d44_4_k_cu_6640f8004cuda3std6ranges3__45__cpo4swapE:
	.zero		1
	.type		_ZN34_INTERNAL_9c767d44_4_k_cu_6640f8006thrust24THRUST_300001_SM_1000_NS8cuda_cub10par_nosyncE,@object
	.size		_ZN34_INTERNAL_9c767d44_4_k_cu_6640f8006thrust24THRUST_300001_SM_1000_NS8cuda_cub10par_nosyncE,(_ZN34_INTERNAL_9c767d44_4_k_cu_6640f8006thrust24THRUST_300001_SM_1000_NS12placeholders2_9E - _ZN34_INTERNAL_9c767d44_4_k_cu_6640f8006thrust24THRUST_300001_SM_1000_NS8cuda_cub10par_nosyncE)
_ZN34_INTERNAL_9c767d44_4_k_cu_6640f8006thrust24THRUST_300001_SM_1000_NS8cuda_cub10par_nosyncE:
	.zero		1
	.type		_ZN34_INTERNAL_9c767d44_4_k_cu_6640f8006thrust24THRUST_300001_SM_1000_NS12placeholders2_9E,@object
	.size		_ZN34_INTERNAL_9c767d44_4_k_cu_6640f8006thrust24THRUST_300001_SM_1000_NS12placeholders2_9E,(_ZN34_INTERNAL_9c767d44_4_k_cu_6640f8004cuda3std3__436_GLOBAL__N__9c767d44_4_k_cu_6640f8006ignoreE - _ZN34_INTERNAL_9c767d44_4_k_cu_6640f8006thrust24THRUST_300001_SM_1000_NS12placeholders2_9E)
_ZN34_INTERNAL_9c767d44_4_k_cu_6640f8006thrust24THRUST_300001_SM_1000_NS12placeholders2_9E:
	.zero		1
	.type		_ZN34_INTERNAL_9c767d44_4_k_cu_6640f8004cuda3std3__436_GLOBAL__N__9c767d44_4_k_cu_6640f8006ignoreE,@object
	.size		_ZN34_INTERNAL_9c767d44_4_k_cu_6640f8004cuda3std3__436_GLOBAL__N__9c767d44_4_k_cu_6640f8006ignoreE,(_ZN34_INTERNAL_9c767d44_4_k_cu_6640f8004cuda3std6ranges3__45__cpo4dataE - _ZN34_INTERNAL_9c767d44_4_k_cu_6640f8004cuda3std3__436_GLOBAL__N__9c767d44_4_k_cu_6640f8006ignoreE)
_ZN34_INTERNAL_9c767d44_4_k_cu_6640f8004cuda3std3__436_GLOBAL__N__9c767d44_4_k_cu_6640f8006ignoreE:
	.zero		1
	.type		_ZN34_INTERNAL_9c767d44_4_k_cu_6640f8004cuda3std6ranges3__45__cpo4dataE,@object
	.size		_ZN34_INTERNAL_9c767d44_4_k_cu_6640f8004cuda3std6ranges3__45__cpo4dataE,(_ZN34_INTERNAL_9c767d44_4_k_cu_6640f8006thrust24THRUST_300001_SM_1000_NS12placeholders2_1E - _ZN34_INTERNAL_9c767d44_4_k_cu_6640f8004cuda3std6ranges3__45__cpo4dataE)
_ZN34_INTERNAL_9c767d44_4_k_cu_6640f8004cuda3std6ranges3__45__cpo4dataE:
	.zero		1
	.type		_ZN34_INTERNAL_9c767d44_4_k_cu_6640f8006thrust24THRUST_300001_SM_1000_NS12placeholders2_1E,@object
	.size		_ZN34_INTERNAL_9c767d44_4_k_cu_6640f8006thrust24THRUST_300001_SM_1000_NS12placeholders2_1E,(_ZN34_INTERNAL_9c767d44_4_k_cu_6640f8004cuda3std3__45__cpo5beginE - _ZN34_INTERNAL_9c767d44_4_k_cu_6640f8006thrust24THRUST_300001_SM_1000_NS12placeholders2_1E)
_ZN34_INTERNAL_9c767d44_4_k_cu_6640f8006thrust24THRUST_300001_SM_1000_NS12placeholders2_1E:
	.zero		1
	.type		_ZN34_INTERNAL_9c767d44_4_k_cu_6640f8004cuda3std3__45__cpo5beginE,@object
	.size		_ZN34_INTERNAL_9c767d44_4_k_cu_6640f8004cuda3std3__45__cpo5beginE,(_ZN34_INTERNAL_9c767d44_4_k_cu_6640f8004cuda3std6ranges3__45__cpo5beginE - _ZN34_INTERNAL_9c767d44_4_k_cu_6640f8004cuda3std3__45__cpo5beginE)
_ZN34_INTERNAL_9c767d44_4_k_cu_6640f8004cuda3std3__45__cpo5beginE:
	.zero		1
	.type		_ZN34_INTERNAL_9c767d44_4_k_cu_6640f8004cuda3std6ranges3__45__cpo5beginE,@object
	.size		_ZN34_INTERNAL_9c767d44_4_k_cu_6640f8004cuda3std6ranges3__45__cpo5beginE,(_ZN34_INTERNAL_9c767d44_4_k_cu_6640f8006thrust24THRUST_300001_SM_1000_NS12placeholders2_5E - _ZN34_INTERNAL_9c767d44_4_k_cu_6640f8004cuda3std6ranges3__45__cpo5beginE)
_ZN34_INTERNAL_9c767d44_4_k_cu_6640f8004cuda3std6ranges3__45__cpo5beginE:
	.zero		1
	.type		_ZN34_INTERNAL_9c767d44_4_k_cu_6640f8006thrust24THRUST_300001_SM_1000_NS12placeholders2_5E,@object
	.size		_ZN34_INTERNAL_9c767d44_4_k_cu_6640f8006thrust24THRUST_300001_SM_1000_NS12placeholders2_5E,(_ZN34_INTERNAL_9c767d44_4_k_cu_6640f8004cuda3std3__45__cpo6rbeginE - _ZN34_INTERNAL_9c767d44_4_k_cu_6640f8006thrust24THRUST_300001_SM_1000_NS12placeholders2_5E)
_ZN34_INTERNAL_9c767d44_4_k_cu_6640f8006thrust24THRUST_300001_SM_1000_NS12placeholders2_5E:
	.zero		1
	.type		_ZN34_INTERNAL_9c767d44_4_k_cu_6640f8004cuda3std3__45__cpo6rbeginE,@object
	.size		_ZN34_INTERNAL_9c767d44_4_k_cu_6640f8004cuda3std3__45__cpo6rbeginE,(_ZN34_INTERNAL_9c767d44_4_k_cu_6640f8004cuda3std6ranges3__45__cpo7advanceE - _ZN34_INTERNAL_9c767d44_4_k_cu_6640f8004cuda3std3__45__cpo6rbeginE)
_ZN34_INTERNAL_9c767d44_4_k_cu_6640f8004cuda3std3__45__cpo6rbeginE:
	.zero		1
	.type		_ZN34_INTERNAL_9c767d44_4_k_cu_6640f8004cuda3std6ranges3__45__cpo7advanceE,@object
	.size		_ZN34_INTERNAL_9c767d44_4_k_cu_6640f8004cuda3std6ranges3__45__cpo7advanceE,(_ZN34_INTERNAL_9c767d44_4_k_cu_6640f8004cuda3std3__47nulloptE - _ZN34_INTERNAL_9c767d44_4_k_cu_6640f8004cuda3std6ranges3__45__cpo7advanceE)
_ZN34_INTERNAL_9c767d44_4_k_cu_6640f8004cuda3std6ranges3__45__cpo7advanceE:
	.zero		1
	.type		_ZN34_INTERNAL_9c767d44_4_k_cu_6640f8004cuda3std3__47nulloptE,@object
	.size		_ZN34_INTERNAL_9c767d44_4_k_cu_6640f8004cuda3std3__47nulloptE,(_ZN34_INTERNAL_9c767d44_4_k_cu_6640f8004cuda3std6ranges3__45__cpo8distanceE - _ZN34_INTERNAL_9c767d44_4_k_cu_6640f8004cuda3std3__47nulloptE)
_ZN34_INTERNAL_9c767d44_4_k_cu_6640f8004cuda3std3__47nulloptE:
	.zero		1
	.type		_ZN34_INTERNAL_9c767d44_4_k_cu_6640f8004cuda3std6ranges3__45__cpo8distanceE,@object
	.size		_ZN34_INTERNAL_9c767d44_4_k_cu_6640f8004cuda3std6ranges3__45__cpo8distanceE,(_ZN34_INTERNAL_9c767d44_4_k_cu_6640f8006thrust24THRUST_300001_SM_1000_NS12placeholders3_10E - _ZN34_INTERNAL_9c767d44_4_k_cu_6640f8004cuda3std6ranges3__45__cpo8distanceE)
_ZN34_INTERNAL_9c767d44_4_k_cu_6640f8004cuda3std6ranges3__45__cpo8distanceE:
	.zero		1
	.type		_ZN34_INTERNAL_9c767d44_4_k_cu_6640f8006thrust24THRUST_300001_SM_1000_NS12placeholders3_10E,@object
	.size		_ZN34_INTERNAL_9c767d44_4_k_cu_6640f8006thrust24THRUST_300001_SM_1000_NS12placeholders3_10E,(_ZN34_INTERNAL_9c767d44_4_k_cu_6640f8004cuda3std3__419piecewise_constructE - _ZN34_INTERNAL_9c767d44_4_k_cu_6640f8006thrust24THRUST_300001_SM_1000_NS12placeholders3_10E)
_ZN34_INTERNAL_9c767d44_4_k_cu_6640f8006thrust24THRUST_300001_SM_1000_NS12placeholders3_10E:
	.zero		1
	.type		_ZN34_INTERNAL_9c767d44_4_k_cu_6640f8004cuda3std3__419piecewise_constructE,@object
	.size		_ZN34_INTERNAL_9c767d44_4_k_cu_6640f8004cuda3std3__419piecewise_constructE,(_ZN34_INTERNAL_9c767d44_4_k_cu_6640f8004cuda3std6ranges3__45__cpo5cdataE - _ZN34_INTERNAL_9c767d44_4_k_cu_6640f8004cuda3std3__419piecewise_constructE)
_ZN34_INTERNAL_9c767d44_4_k_cu_6640f8004cuda3std3__419piecewise_constructE:
	.zero		1
	.type		_ZN34_INTERNAL_9c767d44_4_k_cu_6640f8004cuda3std6ranges3__45__cpo5cdataE,@object
	.size		_ZN34_INTERNAL_9c767d44_4_k_cu_6640f8004cuda3std6ranges3__45__cpo5cdataE,(_ZN34_INTERNAL_9c767d44_4_k_cu_6640f8006thrust24THRUST_300001_SM_1000_NS12placeholders2_2E - _ZN34_INTERNAL_9c767d44_4_k_cu_6640f8004cuda3std6ranges3__45__cpo5cdataE)
_ZN34_INTERNAL_9c767d44_4_k_cu_6640f8004cuda3std6ranges3__45__cpo5cdataE:
	.zero		1
	.type		_ZN34_INTERNAL_9c767d44_4_k_cu_6640f8006thrust24THRUST_300001_SM_1000_NS12placeholders2_2E,@object
	.size		_ZN34_INTERNAL_9c767d44_4_k_cu_6640f8006thrust24THRUST_300001_SM_1000_NS12placeholders2_2E,(_ZN34_INTERNAL_9c767d44_4_k_cu_6640f8004cuda3std3__45__cpo3endE - _ZN34_INTERNAL_9c767d44_4_k_cu_6640f8006thrust24THRUST_300001_SM_1000_NS12placeholders2_2E)
_ZN34_INTERNAL_9c767d44_4_k_cu_6640f8006thrust24THRUST_300001_SM_1000_NS12placeholders2_2E:
	.zero		1
	.type		_ZN34_INTERNAL_9c767d44_4_k_cu_6640f8004cuda3std3__45__cpo3endE,@object
	.size		_ZN34_INTERNAL_9c767d44_4_k_cu_6640f8004cuda3std3__45__cpo3endE,(_ZN34_INTERNAL_9c767d44_4_k_cu_6640f8004cuda3std6ranges3__45__cpo3endE - _ZN34_INTERNAL_9c767d44_4_k_cu_6640f8004cuda3std3__45__cpo3endE)
_ZN34_INTERNAL_9c767d44_4_k_cu_6640f8004cuda3std3__45__cpo3endE:
	.zero		1
	.type		_ZN34_INTERNAL_9c767d44_4_k_cu_6640f8004cuda3std6ranges3__45__cpo3endE,@object
	.size		_ZN34_INTERNAL_9c767d44_4_k_cu_6640f8004cuda3std6ranges3__45__cpo3endE,(_ZN34_INTERNAL_9c767d44_4_k_cu_6640f8006thrust24THRUST_300001_SM_1000_NS12placeholders2_6E - _ZN34_INTERNAL_9c767d44_4_k_cu_6640f8004cuda3std6ranges3__45__cpo3endE)
_ZN34_INTERNAL_9c767d44_4_k_cu_6640f8004cuda3std6ranges3__45__cpo3endE:
	.zero		1
	.type		_ZN34_INTERNAL_9c767d44_4_k_cu_6640f8006thrust24THRUST_300001_SM_1000_NS12placeholders2_6E,@object
	.size		_ZN34_INTERNAL_9c767d44_4_k_cu_6640f8006thrust24THRUST_300001_SM_1000_NS12placeholders2_6E,(_ZN34_INTERNAL_9c767d44_4_k_cu_6640f8004cuda3std3__45__cpo4rendE - _ZN34_INTERNAL_9c767d44_4_k_cu_6640f8006thrust24THRUST_300001_SM_1000_NS12placeholders2_6E)
_ZN34_INTERNAL_9c767d44_4_k_cu_6640f8006thrust24THRUST_300001_SM_1000_NS12placeholders2_6E:
	.zero		1
	.type		_ZN34_INTERNAL_9c767d44_4_k_cu_6640f8004cuda3std3__45__cpo4rendE,@object
	.size		_ZN34_INTERNAL_9c767d44_4_k_cu_6640f8004cuda3std3__45__cpo4rendE,(_ZN34_INTERNAL_9c767d44_4_k_cu_6640f8004cuda3std6ranges3__45__cpo9iter_swapE - _ZN34_INTERNAL_9c767d44_4_k_cu_6640f8004cuda3std3__45__cpo4rendE)
_ZN34_INTERNAL_9c767d44_4_k_cu_6640f8004cuda3std3__45__cpo4rendE:
	.zero		1
	.type		_ZN34_INTERNAL_9c767d44_4_k_cu_6640f8004cuda3std6ranges3__45__cpo9iter_swapE,@object
	.size		_ZN34_INTERNAL_9c767d44_4_k_cu_6640f8004cuda3std6ranges3__45__cpo9iter_swapE,(_ZN34_INTERNAL_9c767d44_4_k_cu_6640f8004cuda3std3__48unexpectE - _ZN34_INTERNAL_9c767d44_4_k_cu_6640f8004cuda3std6ranges3__45__cpo9iter_swapE)
_ZN34_INTERNAL_9c767d44_4_k_cu_6640f8004cuda3std6ranges3__45__cpo9iter_swapE:
	.zero		1
	.type		_ZN34_INTERNAL_9c767d44_4_k_cu_6640f8004cuda3std3__48unexpectE,@object
	.size		_ZN34_INTERNAL_9c767d44_4_k_cu_6640f8004cuda3std3__48unexpectE,(_ZN34_INTERNAL_9c767d44_4_k_cu_6640f8006thrust24THRUST_300001_SM_1000_NS8cuda_cub3parE - _ZN34_INTERNAL_9c767d44_4_k_cu_6640f8004cuda3std3__48unexpectE)
_ZN34_INTERNAL_9c767d44_4_k_cu_6640f8004cuda3std3__48unexpectE:
	.zero		1
	.type		_ZN34_INTERNAL_9c767d44_4_k_cu_6640f8006thrust24THRUST_300001_SM_1000_NS8cuda_cub3parE,@object
	.size		_ZN34_INTERNAL_9c767d44_4_k_cu_6640f8006thrust24THRUST_300001_SM_1000_NS8cuda_cub3parE,(_ZN34_INTERNAL_9c767d44_4_k_cu_6640f8006thrust24THRUST_300001_SM_1000_NS12placeholders2_4E - _ZN34_INTERNAL_9c767d44_4_k_cu_6640f8006thrust24THRUST_300001_SM_1000_NS8cuda_cub3parE)
_ZN34_INTERNAL_9c767d44_4_k_cu_6640f8006thrust24THRUST_300001_SM_1000_NS8cuda_cub3parE:
	.zero		1
	.type		_ZN34_INTERNAL_9c767d44_4_k_cu_6640f8006thrust24THRUST_300001_SM_1000_NS12placeholders2_4E,@object
	.size		_ZN34_INTERNAL_9c767d44_4_k_cu_6640f8006thrust24THRUST_300001_SM_1000_NS12placeholders2_4E,(_ZN34_INTERNAL_9c767d44_4_k_cu_6640f8004cuda3std3__45__cpo4cendE - _ZN34_INTERNAL_9c767d44_4_k_cu_6640f8006thrust24THRUST_300001_SM_1000_NS12placeholders2_4E)
_ZN34_INTERNAL_9c767d44_4_k_cu_6640f8006thrust24THRUST_300001_SM_1000_NS12placeholders2_4E:
	.zero		1
	.type		_ZN34_INTERNAL_9c767d44_4_k_cu_6640f8004cuda3std3__45__cpo4cendE,@object
	.size		_ZN34_INTERNAL_9c767d44_4_k_cu_6640f8004cuda3std3__45__cpo4cendE,(_ZN34_INTERNAL_9c767d44_4_k_cu_6640f8004cuda3std6ranges3__45__cpo4cendE - _ZN34_INTERNAL_9c767d44_4_k_cu_6640f8004cuda3std3__45__cpo4cendE)
_ZN34_INTERNAL_9c767d44_4_k_cu_6640f8004cuda3std3__45__cpo4cendE:
	.zero		1
	.type		_ZN34_INTERNAL_9c767d44_4_k_cu_6640f8004cuda3std6ranges3__45__cpo4cendE,@object
	.size		_ZN34_INTERNAL_9c767d44_4_k_cu_6640f8004cuda3std6ranges3__45__cpo4cendE,(_ZN34_INTERNAL_9c767d44_4_k_cu_6640f8004cuda3std3__420unreachable_sentinelE - _ZN34_INTERNAL_9c767d44_4_k_cu_6640f8004cuda3std6ranges3__45__cpo4cendE)
_ZN34_INTERNAL_9c767d44_4_k_cu_6640f8004cuda3std6ranges3__45__cpo4cendE:
	.zero		1
	.type		_ZN34_INTERNAL_9c767d44_4_k_cu_6640f8004cuda3std3__420unreachable_sentinelE,@object
	.size		_ZN34_INTERNAL_9c767d44_4_k_cu_6640f8004cuda3std3__420unreachable_sentinelE,(_ZN34_INTERNAL_9c767d44_4_k_cu_6640f8004cuda3std6ranges3__45__cpo5ssizeE - _ZN34_INTERNAL_9c767d44_4_k_cu_6640f8004cuda3std3__420unreachable_sentinelE)
_ZN34_INTERNAL_9c767d44_4_k_cu_6640f8004cuda3std3__420unreachable_sentinelE:
	.zero		1
	.type		_ZN34_INTERNAL_9c767d44_4_k_cu_6640f8004cuda3std6ranges3__45__cpo5ssizeE,@object
	.size		_ZN34_INTERNAL_9c767d44_4_k_cu_6640f8004cuda3std6ranges3__45__cpo5ssizeE,(_ZN34_INTERNAL_9c767d44_4_k_cu_6640f8006thrust24THRUST_300001_SM_1000_NS12placeholders2_8E - _ZN34_INTERNAL_9c767d44_4_k_cu_6640f8004cuda3std6ranges3__45__cpo5ssizeE)
_ZN34_INTERNAL_9c767d44_4_k_cu_6640f8004cuda3std6ranges3__45__cpo5ssizeE:
	.zero		1
	.type		_ZN34_INTERNAL_9c767d44_4_k_cu_6640f8006thrust24THRUST_300001_SM_1000_NS12placeholders2_8E,@object
	.size		_ZN34_INTERNAL_9c767d44_4_k_cu_6640f8006thrust24THRUST_300001_SM_1000_NS12placeholders2_8E,(_ZN34_INTERNAL_9c767d44_4_k_cu_6640f8004cuda3std3__45__cpo5crendE - _ZN34_INTERNAL_9c767d44_4_k_cu_6640f8006thrust24THRUST_300001_SM_1000_NS12placeholders2_8E)
_ZN34_INTERNAL_9c767d44_4_k_cu_6640f8006thrust24THRUST_300001_SM_1000_NS12placeholders2_8E:
	.zero		1
	.type		_ZN34_INTERNAL_9c767d44_4_k_cu_6640f8004cuda3std3__45__cpo5crendE,@object
	.size		_ZN34_INTERNAL_9c767d44_4_k_cu_6640f8004cuda3std3__45__cpo5crendE,(_ZN34_INTERNAL_9c767d44_4_k_cu_6640f8004cuda3std6ranges3__45__cpo4prevE - _ZN34_INTERNAL_9c767d44_4_k_cu_6640f8004cuda3std3__45__cpo5crendE)
_ZN34_INTERNAL_9c767d44_4_k_cu_6640f8004cuda3std3__45__cpo5crendE:
	.zero		1
	.type		_ZN34_INTERNAL_9c767d44_4_k_cu_6640f8004cuda3std6ranges3__45__cpo4prevE,@object
	.size		_ZN34_INTERNAL_9c767d44_4_k_cu_6640f8004cuda3std6ranges3__45__cpo4prevE,(_ZN34_INTERNAL_9c767d44_4_k_cu_6640f8004cuda3std6ranges3__45__cpo9iter_moveE - _ZN34_INTERNAL_9c767d44_4_k_cu_6640f8004cuda3std6ranges3__45__cpo4prevE)
_ZN34_INTERNAL_9c767d44_4_k_cu_6640f8004cuda3std6ranges3__45__cpo4prevE:
	.zero		1
	.type		_ZN34_INTERNAL_9c767d44_4_k_cu_6640f8004cuda3std6ranges3__45__cpo9iter_moveE,@object
	.size		_ZN34_INTERNAL_9c767d44_4_k_cu_6640f8004cuda3std6ranges3__45__cpo9iter_moveE,(_ZN34_INTERNAL_9c767d44_4_k_cu_6640f8006thrust24THRUST_300001_SM_1000_NS6system6detail10sequential3seqE - _ZN34_INTERNAL_9c767d44_4_k_cu_6640f8004cuda3std6ranges3__45__cpo9iter_moveE)
_ZN34_INTERNAL_9c767d44_4_k_cu_6640f8004cuda3std6ranges3__45__cpo9iter_moveE:
	.zero		1
	.type		_ZN34_INTERNAL_9c767d44_4_k_cu_6640f8006thrust24THRUST_300001_SM_1000_NS6system6detail10sequential3seqE,@object
	.size		_ZN34_INTERNAL_9c767d44_4_k_cu_6640f8006thrust24THRUST_300001_SM_1000_NS6system6detail10sequential3seqE,(.L_31 - _ZN34_INTERNAL_9c767d44_4_k_cu_6640f8006thrust24THRUST_300001_SM_1000_NS6system6detail10sequential3seqE)
_ZN34_INTERNAL_9c767d44_4_k_cu_6640f8006thrust24THRUST_300001_SM_1000_NS6system6detail10sequential3seqE:
	.zero		1
.L_31:


//--------------------- .nv.constant0._ZN3cub18CUB_300001_SM_10006detail11EmptyKernelIvEEvv --------------------------
	.section	.nv.constant0._ZN3cub18CUB_300001_SM_10006detail11EmptyKernelIvEEvv,"a",@progbits
	.sectionflags	@""
	.align	4
.nv.constant0._ZN3cub18CUB_300001_SM_10006detail11EmptyKernelIvEEvv:
	.zero		896


//--------------------- .nv.constant0._Z15cudaPrintMatrixiiPd --------------------------
	.section	.nv.constant0._Z15cudaPrintMatrixiiPd,"a",@progbits
	.sectionflags	@""
	.align	4
.nv.constant0._Z15cudaPrintMatrixiiPd:
	.zero		912


//--------------------- SYMBOLS --------------------------

	.type		.nv.reservedSmem.offset0,@object
	.size		.nv.reservedSmem.offset0,0x4
	.type		vprintf,@function
